//
// Generated by NVIDIA NVVM Compiler
//
// Compiler Build ID: CL-36424714
// Cuda compilation tools, release 13.0, V13.0.88
// Based on NVVM 20.0.0
//

.version 9.0
.target sm_100
.address_size 64

	// .globl	_Z7computefiiiffffPfS_fffffffffffffffffffffff
.extern .func  (.param .b32 func_retval0) vprintf
(
	.param .b64 vprintf_param_0,
	.param .b64 vprintf_param_1
)
;
.global .align 1 .b8 $str[7] = {37, 46, 49, 55, 103, 10};

.visible .entry _Z7computefiiiffffPfS_fffffffffffffffffffffff(
	.param .f32 _Z7computefiiiffffPfS_fffffffffffffffffffffff_param_0,
	.param .u32 _Z7computefiiiffffPfS_fffffffffffffffffffffff_param_1,
	.param .u32 _Z7computefiiiffffPfS_fffffffffffffffffffffff_param_2,
	.param .u32 _Z7computefiiiffffPfS_fffffffffffffffffffffff_param_3,
	.param .f32 _Z7computefiiiffffPfS_fffffffffffffffffffffff_param_4,
	.param .f32 _Z7computefiiiffffPfS_fffffffffffffffffffffff_param_5,
	.param .f32 _Z7computefiiiffffPfS_fffffffffffffffffffffff_param_6,
	.param .f32 _Z7computefiiiffffPfS_fffffffffffffffffffffff_param_7,
	.param .u64 .ptr .align 1 _Z7computefiiiffffPfS_fffffffffffffffffffffff_param_8,
	.param .u64 .ptr .align 1 _Z7computefiiiffffPfS_fffffffffffffffffffffff_param_9,
	.param .f32 _Z7computefiiiffffPfS_fffffffffffffffffffffff_param_10,
	.param .f32 _Z7computefiiiffffPfS_fffffffffffffffffffffff_param_11,
	.param .f32 _Z7computefiiiffffPfS_fffffffffffffffffffffff_param_12,
	.param .f32 _Z7computefiiiffffPfS_fffffffffffffffffffffff_param_13,
	.param .f32 _Z7computefiiiffffPfS_fffffffffffffffffffffff_param_14,
	.param .f32 _Z7computefiiiffffPfS_fffffffffffffffffffffff_param_15,
	.param .f32 _Z7computefiiiffffPfS_fffffffffffffffffffffff_param_16,
	.param .f32 _Z7computefiiiffffPfS_fffffffffffffffffffffff_param_17,
	.param .f32 _Z7computefiiiffffPfS_fffffffffffffffffffffff_param_18,
	.param .f32 _Z7computefiiiffffPfS_fffffffffffffffffffffff_param_19,
	.param .f32 _Z7computefiiiffffPfS_fffffffffffffffffffffff_param_20,
	.param .f32 _Z7computefiiiffffPfS_fffffffffffffffffffffff_param_21,
	.param .f32 _Z7computefiiiffffPfS_fffffffffffffffffffffff_param_22,
	.param .f32 _Z7computefiiiffffPfS_fffffffffffffffffffffff_param_23,
	.param .f32 _Z7computefiiiffffPfS_fffffffffffffffffffffff_param_24,
	.param .f32 _Z7computefiiiffffPfS_fffffffffffffffffffffff_param_25,
	.param .f32 _Z7computefiiiffffPfS_fffffffffffffffffffffff_param_26,
	.param .f32 _Z7computefiiiffffPfS_fffffffffffffffffffffff_param_27,
	.param .f32 _Z7computefiiiffffPfS_fffffffffffffffffffffff_param_28,
	.param .f32 _Z7computefiiiffffPfS_fffffffffffffffffffffff_param_29,
	.param .f32 _Z7computefiiiffffPfS_fffffffffffffffffffffff_param_30,
	.param .f32 _Z7computefiiiffffPfS_fffffffffffffffffffffff_param_31,
	.param .f32 _Z7computefiiiffffPfS_fffffffffffffffffffffff_param_32
)
{
	.local .align 8 .b8 	__local_depot0[8];
	.reg .b64 	%SP;
	.reg .b64 	%SPL;
	.reg .pred 	%p<51>;
	.reg .b32 	%r<102>;
	.reg .b32 	%f<226>;
	.reg .b64 	%rd<38>;
	.reg .b64 	%fd<2>;

	mov.u64 	%SPL, __local_depot0;
	cvta.local.u64 	%SP, %SPL;
	ld.param.f32 	%f225, [_Z7computefiiiffffPfS_fffffffffffffffffffffff_param_0];
	ld.param.u32 	%r47, [_Z7computefiiiffffPfS_fffffffffffffffffffffff_param_1];
	ld.param.u32 	%r48, [_Z7computefiiiffffPfS_fffffffffffffffffffffff_param_2];
	ld.param.u32 	%r49, [_Z7computefiiiffffPfS_fffffffffffffffffffffff_param_3];
	ld.param.f32 	%f71, [_Z7computefiiiffffPfS_fffffffffffffffffffffff_param_4];
	ld.param.f32 	%f51, [_Z7computefiiiffffPfS_fffffffffffffffffffffff_param_5];
	ld.param.f32 	%f52, [_Z7computefiiiffffPfS_fffffffffffffffffffffff_param_6];
	ld.param.u64 	%rd9, [_Z7computefiiiffffPfS_fffffffffffffffffffffff_param_8];
	ld.param.u64 	%rd10, [_Z7computefiiiffffPfS_fffffffffffffffffffffff_param_9];
	ld.param.f32 	%f53, [_Z7computefiiiffffPfS_fffffffffffffffffffffff_param_10];
	ld.param.f32 	%f54, [_Z7computefiiiffffPfS_fffffffffffffffffffffff_param_11];
	ld.param.f32 	%f55, [_Z7computefiiiffffPfS_fffffffffffffffffffffff_param_12];
	ld.param.f32 	%f57, [_Z7computefiiiffffPfS_fffffffffffffffffffffff_param_14];
	ld.param.f32 	%f58, [_Z7computefiiiffffPfS_fffffffffffffffffffffff_param_15];
	ld.param.f32 	%f59, [_Z7computefiiiffffPfS_fffffffffffffffffffffff_param_21];
	ld.param.f32 	%f60, [_Z7computefiiiffffPfS_fffffffffffffffffffffff_param_22];
	ld.param.f32 	%f61, [_Z7computefiiiffffPfS_fffffffffffffffffffffff_param_23];
	ld.param.f32 	%f62, [_Z7computefiiiffffPfS_fffffffffffffffffffffff_param_24];
	ld.param.f32 	%f63, [_Z7computefiiiffffPfS_fffffffffffffffffffffff_param_25];
	ld.param.f32 	%f64, [_Z7computefiiiffffPfS_fffffffffffffffffffffff_param_26];
	ld.param.f32 	%f65, [_Z7computefiiiffffPfS_fffffffffffffffffffffff_param_27];
	ld.param.f32 	%f66, [_Z7computefiiiffffPfS_fffffffffffffffffffffff_param_28];
	ld.param.f32 	%f67, [_Z7computefiiiffffPfS_fffffffffffffffffffffff_param_29];
	ld.param.f32 	%f68, [_Z7computefiiiffffPfS_fffffffffffffffffffffff_param_30];
	ld.param.f32 	%f69, [_Z7computefiiiffffPfS_fffffffffffffffffffffff_param_31];
	ld.param.f32 	%f70, [_Z7computefiiiffffPfS_fffffffffffffffffffffff_param_32];
	cvta.to.global.u64 	%rd1, %rd10;
	cvta.to.global.u64 	%rd2, %rd9;
	mov.f32 	%f72, 0f00000000;
	div.rn.f32 	%f73, %f72, %f71;
	div.rn.f32 	%f74, %f73, 0f2D973B32;
	add.f32 	%f75, %f74, 0f7F800000;
	add.f32 	%f76, %f75, 0f824E66D4;
	setp.leu.f32 	%p1, %f225, %f76;
	@%p1 bra 	$L__BB0_59;
	mov.f32 	%f77, 0f00000000;
	mul.rn.f32 	%f78, %f77, %f77;
	fma.rn.f32 	%f79, %f78, 0f00000000, 0f00000000;
	fma.rn.f32 	%f80, %f78, 0fB94D4153, 0f3C0885E4;
	fma.rn.f32 	%f81, %f80, %f78, 0fBE2AAAA8;
	fma.rn.f32 	%f82, %f81, %f79, 0f00000000;
	fma.rn.f32 	%f83, %f82, 0f3BBB989D, 0f3F000000;
	cvt.sat.f32.f32 	%f84, %f83;
	mov.f32 	%f85, 0f4B400001;
	mov.f32 	%f86, 0f437C0000;
	fma.rm.f32 	%f87, %f84, %f86, %f85;
	add.f32 	%f88, %f87, 0fCB40007F;
	neg.f32 	%f89, %f88;
	fma.rn.f32 	%f90, %f82, 0f3FB8AA3B, %f89;
	fma.rn.f32 	%f91, %f82, 0f32A57060, %f90;
	mov.b32 	%r50, %f87;
	shl.b32 	%r51, %r50, 23;
	mov.b32 	%f92, %r51;
	ex2.approx.ftz.f32 	%f93, %f91;
	fma.rn.f32 	%f94, %f93, %f92, 0f781CB64F;
	fma.rn.f32 	%f95, %f52, %f94, %f51;
	setp.geu.f32 	%p2, %f225, %f95;
	setp.lt.s32 	%p3, %r47, 1;
	or.pred  	%p4, %p2, %p3;
	@%p4 bra 	$L__BB0_59;
	add.f32 	%f96, %f54, 0fBFFD119D;
	add.f32 	%f97, %f96, %f55;
	add.f32 	%f98, %f53, %f97;
	mul.f32 	%f1, %f98, 0f0000352E;
	mul.f32 	%f99, %f57, 0f8000000C;
	div.rn.f32 	%f2, %f99, %f58;
	setp.lt.s32 	%p5, %r49, 1;
	mov.f32 	%f100, 0f00000000;
	div.rn.f32 	%f101, %f100, %f61;
	sub.f32 	%f3, %f101, %f62;
	sub.f32 	%f102, %f63, %f64;
	abs.f32 	%f103, %f102;
	setp.gt.f32 	%p6, %f103, 0f3F800000;
	rcp.approx.ftz.f32 	%f104, %f103;
	selp.f32 	%f105, %f104, %f103, %p6;
	mul.f32 	%f106, %f105, %f105;
	fma.rn.f32 	%f107, %f106, 0f3B2090AA, 0fBC6BE14F;
	fma.rn.f32 	%f108, %f107, %f106, 0f3D23397E;
	fma.rn.f32 	%f109, %f108, %f106, 0fBD948A7A;
	fma.rn.f32 	%f110, %f109, %f106, 0f3DD76B21;
	fma.rn.f32 	%f111, %f110, %f106, 0fBE111E88;
	fma.rn.f32 	%f112, %f111, %f106, 0f3E4CAF60;
	fma.rn.f32 	%f113, %f112, %f106, 0fBEAAAA27;
	mul.f32 	%f114, %f106, %f113;
	fma.rn.f32 	%f115, %f114, %f105, %f105;
	neg.f32 	%f116, %f115;
	fma.rn.f32 	%f117, 0f3F6EE581, 0f3FD774EB, %f116;
	selp.f32 	%f118, %f117, %f115, %p6;
	setp.num.f32 	%p7, %f103, %f103;
	copysign.f32 	%f119, %f102, %f118;
	selp.f32 	%f120, %f119, %f118, %p7;
	mov.f32 	%f121, 0f254EFBE7;
	div.rn.f32 	%f122, %f121, %f120;
	abs.f32 	%f4, %f122;
	abs.f32 	%f5, %f3;
	mul.f32 	%f6, %f4, 0f4B000000;
	neg.f32 	%f7, %f4;
	mov.b32 	%r1, %f5;
	mov.b32 	%r52, %f6;
	and.b32  	%r2, %r52, -8388608;
	and.b32  	%r53, %r1, 8388607;
	or.b32  	%r3, %r53, 1065353216;
	and.b32  	%r54, %r52, 8388607;
	or.b32  	%r4, %r54, 1065353216;
	sub.s32 	%r55, %r1, %r2;
	add.s32 	%r56, %r55, 192937984;
	and.b32  	%r5, %r56, -8388608;
	mul.f32 	%f8, %f65, 0f7835BF04;
	div.rn.f32 	%f123, %f68, %f69;
	div.rn.f32 	%f124, %f123, %f70;
	div.rn.f32 	%f125, %f67, %f124;
	sub.f32 	%f9, %f66, %f125;
	@%p5 bra 	$L__BB0_33;
	mov.b32 	%f183, %r4;
	rcp.approx.ftz.f32 	%f10, %f183;
	neg.f32 	%f11, %f183;
	and.b32  	%r6, %r48, 7;
	and.b32  	%r7, %r48, 3;
	and.b32  	%r8, %r48, 2147483640;
	and.b32  	%r9, %r48, 1;
	neg.s32 	%r10, %r8;
	setp.gt.u32 	%p26, %r1, 2139095039;
	setp.leu.f32 	%p27, %f4, 0f00000000;
	mov.b32 	%f184, %r2;
	selp.f32 	%f185, 0f7FFFFFFF, %f184, %p27;
	selp.f32 	%f13, 0f7FFFFFFF, %f185, %p26;
	mov.b32 	%r87, 0;
$L__BB0_4:
	setp.gt.s32 	%p28, %r48, 0;
	@%p28 bra 	$L__BB0_22;
$L__BB0_5:
	mov.b32 	%r89, 0;
$L__BB0_6:
	setp.lt.f32 	%p36, %f5, %f4;
	mov.f32 	%f211, %f5;
	@%p36 bra 	$L__BB0_18;
	setp.gtu.f32 	%p37, %f5, %f6;
	@%p37 bra 	$L__BB0_14;
	div.approx.f32 	%f186, %f5, %f4;
	cvt.rzi.f32.f32 	%f209, %f186;
	fma.rn.f32 	%f15, %f7, %f209, %f5;
	mov.b32 	%r15, %f15;
	mov.b32 	%r82, %f4;
	setp.lt.u32 	%p38, %r15, %r82;
	@%p38 bra 	$L__BB0_13;
	setp.gt.u32 	%p39, %r15, -2147483648;
	@%p39 bra 	$L__BB0_12;
	add.f32 	%f209, %f209, 0f3F800000;
	add.f32 	%f187, %f4, %f4;
	setp.ltu.f32 	%p40, %f15, %f187;
	@%p40 bra 	$L__BB0_13;
	add.f32 	%f188, %f209, 0f3F800000;
	fma.rn.f32 	%f189, %f4, 0fC0400000, %f15;
	setp.ge.f32 	%p41, %f189, 0f00000000;
	add.f32 	%f190, %f188, 0f3F800000;
	selp.f32 	%f209, %f190, %f188, %p41;
	bra.uni 	$L__BB0_13;
$L__BB0_12:
	add.f32 	%f191, %f209, 0fBF800000;
	setp.lt.f32 	%p42, %f15, %f7;
	add.f32 	%f192, %f191, 0fBF800000;
	selp.f32 	%f209, %f192, %f191, %p42;
$L__BB0_13:
	fma.rn.f32 	%f211, %f7, %f209, %f5;
	bra.uni 	$L__BB0_18;
$L__BB0_14:
	mov.b32 	%f210, %r3;
	setp.eq.s32 	%p43, %r5, 0;
	@%p43 bra 	$L__BB0_17;
	mov.u32 	%r90, %r3;
	mov.u32 	%r91, %r5;
$L__BB0_16:
	min.u32 	%r83, %r91, 192937984;
	add.s32 	%r84, %r90, %r83;
	mov.b32 	%f193, %r84;
	mul.f32 	%f194, %f10, %f193;
	fma.rn.f32 	%f195, %f11, %f194, %f193;
	fma.rn.f32 	%f196, %f195, %f10, %f194;
	fma.rn.f32 	%f197, %f11, %f196, %f193;
	fma.rz.f32 	%f198, %f197, %f10, %f196;
	cvt.rzi.f32.f32 	%f199, %f198;
	fma.rn.f32 	%f210, %f11, %f199, %f193;
	sub.s32 	%r91, %r91, %r83;
	mov.b32 	%r90, %f210;
	setp.ne.s32 	%p44, %r91, 0;
	setp.ne.s32 	%p45, %r90, 0;
	and.pred  	%p46, %p44, %p45;
	@%p46 bra 	$L__BB0_16;
$L__BB0_17:
	mul.f32 	%f201, %f210, 0f34000000;
	mul.f32 	%f211, %f13, %f201;
$L__BB0_18:
	add.s32 	%r89, %r89, 1;
	setp.eq.s32 	%p47, %r89, %r49;
	@%p47 bra 	$L__BB0_19;
	bra.uni 	$L__BB0_6;
$L__BB0_19:
	abs.f32 	%f202, %f211;
	setp.nan.f32 	%p48, %f202, %f202;
	copysign.f32 	%f203, %f3, %f211;
	selp.f32 	%f204, %f211, %f203, %p48;
	div.rn.f32 	%f205, %f60, %f204;
	sub.f32 	%f225, %f59, %f205;
	setp.gtu.f32 	%p49, %f225, %f8;
	@%p49 bra 	$L__BB0_21;
	mov.f32 	%f206, 0f8414D28F;
	sqrt.rn.f32 	%f207, %f206;
	fma.rn.f32 	%f225, %f9, %f207, %f225;
$L__BB0_21:
	add.s32 	%r87, %r87, 1;
	setp.eq.s32 	%p50, %r87, %r47;
	@%p50 bra 	$L__BB0_59;
	bra.uni 	$L__BB0_4;
$L__BB0_22:
	setp.lt.u32 	%p29, %r48, 8;
	mov.b32 	%r93, 0;
	@%p29 bra 	$L__BB0_25;
	add.s64 	%rd37, %rd2, 16;
	add.s64 	%rd36, %rd1, 16;
	mov.u32 	%r88, %r10;
$L__BB0_24:
	.pragma "nounroll";
	mov.b32 	%r72, 13614;
	st.global.u32 	[%rd37+-16], %r72;
	mov.b32 	%r73, -2147483648;
	st.global.u32 	[%rd36+-16], %r73;
	st.global.u32 	[%rd37+-12], %r72;
	st.global.u32 	[%rd36+-12], %r73;
	st.global.u32 	[%rd37+-8], %r72;
	st.global.u32 	[%rd36+-8], %r73;
	st.global.u32 	[%rd37+-4], %r72;
	st.global.u32 	[%rd36+-4], %r73;
	st.global.u32 	[%rd37], %r72;
	st.global.u32 	[%rd36], %r73;
	st.global.u32 	[%rd37+4], %r72;
	st.global.u32 	[%rd36+4], %r73;
	st.global.u32 	[%rd37+8], %r72;
	st.global.u32 	[%rd36+8], %r73;
	st.global.u32 	[%rd37+12], %r72;
	st.global.u32 	[%rd36+12], %r73;
	add.s32 	%r88, %r88, 8;
	add.s64 	%rd37, %rd37, 32;
	add.s64 	%rd36, %rd36, 32;
	setp.eq.s32 	%p30, %r88, 0;
	mov.u32 	%r93, %r8;
	@%p30 bra 	$L__BB0_25;
	bra.uni 	$L__BB0_24;
$L__BB0_25:
	setp.eq.s32 	%p31, %r6, 0;
	@%p31 bra 	$L__BB0_5;
	add.s32 	%r74, %r6, -1;
	setp.lt.u32 	%p32, %r74, 3;
	@%p32 bra 	$L__BB0_28;
	mul.wide.u32 	%rd23, %r93, 4;
	add.s64 	%rd24, %rd2, %rd23;
	mov.b32 	%r75, 13614;
	st.global.u32 	[%rd24], %r75;
	add.s64 	%rd25, %rd1, %rd23;
	mov.b32 	%r76, -2147483648;
	st.global.u32 	[%rd25], %r76;
	st.global.u32 	[%rd24+4], %r75;
	st.global.u32 	[%rd25+4], %r76;
	st.global.u32 	[%rd24+8], %r75;
	st.global.u32 	[%rd25+8], %r76;
	st.global.u32 	[%rd24+12], %r75;
	st.global.u32 	[%rd25+12], %r76;
	add.s32 	%r93, %r93, 4;
$L__BB0_28:
	setp.eq.s32 	%p33, %r7, 0;
	@%p33 bra 	$L__BB0_5;
	setp.eq.s32 	%p34, %r7, 1;
	@%p34 bra 	$L__BB0_31;
	mul.wide.u32 	%rd26, %r93, 4;
	add.s64 	%rd27, %rd2, %rd26;
	mov.b32 	%r77, 13614;
	st.global.u32 	[%rd27], %r77;
	add.s64 	%rd28, %rd1, %rd26;
	mov.b32 	%r78, -2147483648;
	st.global.u32 	[%rd28], %r78;
	st.global.u32 	[%rd27+4], %r77;
	st.global.u32 	[%rd28+4], %r78;
	add.s32 	%r93, %r93, 2;
$L__BB0_31:
	setp.eq.s32 	%p35, %r9, 0;
	@%p35 bra 	$L__BB0_5;
	mul.wide.u32 	%rd29, %r93, 4;
	add.s64 	%rd30, %rd2, %rd29;
	mov.b32 	%r79, 13614;
	st.global.u32 	[%rd30], %r79;
	add.s64 	%rd31, %rd1, %rd29;
	mov.b32 	%r80, -2147483648;
	st.global.u32 	[%rd31], %r80;
	bra.uni 	$L__BB0_5;
$L__BB0_33:
	setp.lt.s32 	%p8, %r48, 1;
	@%p8 bra 	$L__BB0_49;
	ld.param.f32 	%f208, [_Z7computefiiiffffPfS_fffffffffffffffffffffff_param_13];
	abs.f32 	%f133, %f2;
	mul.f32 	%f134, %f2, %f2;
	setp.ge.f32 	%p15, %f133, 0f3F19999A;
	setp.ge.f32 	%p16, %f133, 0f41102CB4;
	and.b32  	%r27, %r48, 7;
	add.s32 	%r28, %r27, -1;
	and.b32  	%r29, %r48, 3;
	mul.f32 	%f135, %f133, 0f4038AA3B;
	ex2.approx.ftz.f32 	%f136, %f135;
	add.f32 	%f137, %f136, 0f3F800000;
	rcp.approx.ftz.f32 	%f138, %f137;
	fma.rn.f32 	%f139, %f138, 0fC0000000, 0f3F800000;
	selp.f32 	%f140, 0f3F800000, %f139, %p16;
	copysign.f32 	%f141, %f2, %f140;
	fma.rn.f32 	%f142, %f134, 0f3C80F082, 0fBD563CAE;
	fma.rn.f32 	%f143, %f142, %f134, 0f3E085941;
	fma.rn.f32 	%f144, %f143, %f134, 0fBEAAA9ED;
	fma.rn.f32 	%f145, %f144, %f134, 0f00000000;
	fma.rn.f32 	%f146, %f145, %f2, %f2;
	selp.f32 	%f147, %f141, %f146, %p15;
	mov.f32 	%f148, 0f2370D27F;
	div.rn.f32 	%f149, %f148, %f208;
	sub.f32 	%f29, %f149, %f147;
	and.b32  	%r30, %r48, 2147483640;
	and.b32  	%r31, %r48, 1;
	mov.b32 	%r95, 0;
$L__BB0_35:
	setp.lt.u32 	%p17, %r48, 8;
	mov.b32 	%r98, 0;
	mov.f32 	%f225, 0f7BB68C9D;
	@%p17 bra 	$L__BB0_38;
	mov.b32 	%r96, 0;
	mov.f32 	%f225, 0f7BB68C9D;
$L__BB0_37:
	.pragma "nounroll";
	mul.wide.u32 	%rd11, %r96, 4;
	add.s64 	%rd12, %rd2, %rd11;
	mov.b32 	%r62, 13614;
	st.global.u32 	[%rd12], %r62;
	add.f32 	%f153, %f1, %f225;
	add.s64 	%rd13, %rd1, %rd11;
	mov.b32 	%r63, -2147483648;
	st.global.u32 	[%rd13], %r63;
	add.f32 	%f154, %f153, %f29;
	st.global.u32 	[%rd12+4], %r62;
	add.f32 	%f155, %f1, %f154;
	st.global.u32 	[%rd13+4], %r63;
	add.f32 	%f156, %f155, %f29;
	st.global.u32 	[%rd12+8], %r62;
	add.f32 	%f157, %f1, %f156;
	st.global.u32 	[%rd13+8], %r63;
	add.f32 	%f158, %f157, %f29;
	st.global.u32 	[%rd12+12], %r62;
	add.f32 	%f159, %f1, %f158;
	st.global.u32 	[%rd13+12], %r63;
	add.f32 	%f160, %f159, %f29;
	st.global.u32 	[%rd12+16], %r62;
	add.f32 	%f161, %f1, %f160;
	st.global.u32 	[%rd13+16], %r63;
	add.f32 	%f162, %f161, %f29;
	st.global.u32 	[%rd12+20], %r62;
	add.f32 	%f163, %f1, %f162;
	st.global.u32 	[%rd13+20], %r63;
	add.f32 	%f164, %f163, %f29;
	st.global.u32 	[%rd12+24], %r62;
	add.f32 	%f165, %f1, %f164;
	st.global.u32 	[%rd13+24], %r63;
	add.f32 	%f166, %f165, %f29;
	st.global.u32 	[%rd12+28], %r62;
	add.f32 	%f167, %f1, %f166;
	st.global.u32 	[%rd13+28], %r63;
	add.f32 	%f225, %f167, %f29;
	add.s32 	%r96, %r96, 8;
	setp.eq.s32 	%p18, %r96, %r30;
	mov.u32 	%r98, %r30;
	@%p18 bra 	$L__BB0_38;
	bra.uni 	$L__BB0_37;
$L__BB0_38:
	setp.eq.s32 	%p19, %r27, 0;
	@%p19 bra 	$L__BB0_46;
	setp.lt.u32 	%p20, %r28, 3;
	@%p20 bra 	$L__BB0_41;
	mul.wide.u32 	%rd14, %r98, 4;
	add.s64 	%rd15, %rd2, %rd14;
	mov.b32 	%r64, 13614;
	st.global.u32 	[%rd15], %r64;
	add.f32 	%f169, %f1, %f225;
	add.s64 	%rd16, %rd1, %rd14;
	mov.b32 	%r65, -2147483648;
	st.global.u32 	[%rd16], %r65;
	add.f32 	%f170, %f169, %f29;
	st.global.u32 	[%rd15+4], %r64;
	add.f32 	%f171, %f1, %f170;
	st.global.u32 	[%rd16+4], %r65;
	add.f32 	%f172, %f171, %f29;
	st.global.u32 	[%rd15+8], %r64;
	add.f32 	%f173, %f1, %f172;
	st.global.u32 	[%rd16+8], %r65;
	add.f32 	%f174, %f173, %f29;
	st.global.u32 	[%rd15+12], %r64;
	add.f32 	%f175, %f1, %f174;
	st.global.u32 	[%rd16+12], %r65;
	add.f32 	%f225, %f175, %f29;
	add.s32 	%r98, %r98, 4;
$L__BB0_41:
	setp.eq.s32 	%p21, %r29, 0;
	@%p21 bra 	$L__BB0_46;
	setp.eq.s32 	%p22, %r29, 1;
	@%p22 bra 	$L__BB0_44;
	mul.wide.u32 	%rd17, %r98, 4;
	add.s64 	%rd18, %rd2, %rd17;
	mov.b32 	%r66, 13614;
	st.global.u32 	[%rd18], %r66;
	add.f32 	%f177, %f1, %f225;
	add.s64 	%rd19, %rd1, %rd17;
	mov.b32 	%r67, -2147483648;
	st.global.u32 	[%rd19], %r67;
	add.f32 	%f178, %f177, %f29;
	st.global.u32 	[%rd18+4], %r66;
	add.f32 	%f179, %f1, %f178;
	st.global.u32 	[%rd19+4], %r67;
	add.f32 	%f225, %f179, %f29;
	add.s32 	%r98, %r98, 2;
$L__BB0_44:
	setp.eq.s32 	%p23, %r31, 0;
	@%p23 bra 	$L__BB0_46;
	mul.wide.u32 	%rd20, %r98, 4;
	add.s64 	%rd21, %rd2, %rd20;
	mov.b32 	%r68, 13614;
	st.global.u32 	[%rd21], %r68;
	add.f32 	%f180, %f1, %f225;
	add.s64 	%rd22, %rd1, %rd20;
	mov.b32 	%r69, -2147483648;
	st.global.u32 	[%rd22], %r69;
	add.f32 	%f225, %f180, %f29;
$L__BB0_46:
	setp.gtu.f32 	%p24, %f225, %f8;
	@%p24 bra 	$L__BB0_48;
	mov.f32 	%f181, 0f8414D28F;
	sqrt.rn.f32 	%f182, %f181;
	fma.rn.f32 	%f225, %f9, %f182, %f225;
$L__BB0_48:
	add.s32 	%r95, %r95, 1;
	setp.eq.s32 	%p25, %r95, %r47;
	@%p25 bra 	$L__BB0_59;
	bra.uni 	$L__BB0_35;
$L__BB0_49:
	and.b32  	%r41, %r47, 3;
	setp.lt.u32 	%p9, %r47, 4;
	@%p9 bra 	$L__BB0_54;
	and.b32  	%r42, %r47, 2147483644;
	mov.b32 	%r100, 0;
$L__BB0_51:
	setp.ltu.f32 	%p10, %f8, 0f7BB68C9D;
	mov.f32 	%f225, 0f7BB68C9D;
	@%p10 bra 	$L__BB0_53;
	mov.f32 	%f128, 0f8414D28F;
	sqrt.rn.f32 	%f129, %f128;
	fma.rn.f32 	%f225, %f9, %f129, 0f7BB68C9D;
$L__BB0_53:
	add.s32 	%r100, %r100, 4;
	setp.ne.s32 	%p11, %r100, %r42;
	@%p11 bra 	$L__BB0_51;
$L__BB0_54:
	setp.eq.s32 	%p12, %r41, 0;
	@%p12 bra 	$L__BB0_59;
	mov.b32 	%r101, 0;
$L__BB0_56:
	.pragma "nounroll";
	setp.ltu.f32 	%p13, %f8, 0f7BB68C9D;
	mov.f32 	%f225, 0f7BB68C9D;
	@%p13 bra 	$L__BB0_58;
	mov.f32 	%f131, 0f8414D28F;
	sqrt.rn.f32 	%f132, %f131;
	fma.rn.f32 	%f225, %f9, %f132, 0f7BB68C9D;
$L__BB0_58:
	add.s32 	%r101, %r101, 1;
	setp.ne.s32 	%p14, %r101, %r41;
	@%p14 bra 	$L__BB0_56;
$L__BB0_59:
	add.u64 	%rd32, %SP, 0;
	add.u64 	%rd33, %SPL, 0;
	cvt.f64.f32 	%fd1, %f225;
	st.local.f64 	[%rd33], %fd1;
	mov.u64 	%rd34, $str;
	cvta.global.u64 	%rd35, %rd34;
	{ // callseq 0, 0
	.param .b64 param0;
	st.param.b64 	[param0], %rd35;
	.param .b64 param1;
	st.param.b64 	[param1], %rd32;
	.param .b32 retval0;
	call.uni (retval0), 
	vprintf, 
	(
	param0, 
	param1
	);
	ld.param.b32 	%r85, [retval0];
	} // callseq 0
	ret;

}


// ===== COMPILED SASS (sm_100) =====

	.target	sm_100

	.elftype	@"ET_EXEC"


//--------------------- .note.nv.tkinfo           --------------------------
	.section	.note.nv.tkinfo,"",@"SHT_NOTE"
	.sectionflags	@"SHF_NOTE_NV_TKINFO"
	.tkinfo
        /*0018*/ 	.word	0x00000002
        /*0030*/ 	.string	""
        /*0030*/ 	.string	"ptxas"
        /*0030*/ 	.string	"Cuda compilation tools, release 13.0, V13.0.88"
        /*0030*/ 	.string	"Build cuda_13.0.r13.0/compiler.36424714_0"
        /*0030*/ 	.string	"-arch sm_100 -m 64 "



//--------------------- .note.nv.cuinfo           --------------------------
	.section	.note.nv.cuinfo,"",@"SHT_NOTE"
	.sectionflags	@"SHF_NOTE_NV_CUINFO"
        /*0018*/ 	.short	0x0002
        /*001a*/ 	.short	0x0064
        /*001c*/ 	.short	0x0082
	.zero		2


//--------------------- .nv.info                  --------------------------
	.section	.nv.info,"",@"SHT_CUDA_INFO"
	.align	4


	//----- nvinfo : EIATTR_REGCOUNT
	.align		4
        /*0000*/ 	.byte	0x04, 0x2f
        /*0002*/ 	.short	(.L_2 - .L_1)
	.align		4
.L_1:
        /*0004*/ 	.word	index@(_Z7computefiiiffffPfS_fffffffffffffffffffffff)
        /*0008*/ 	.word	0x0000001e


	//----- nvinfo : EIATTR_FRAME_SIZE
	.align		4
.L_2:
        /*000c*/ 	.byte	0x04, 0x11
        /*000e*/ 	.short	(.L_4 - .L_3)
	.align		4
.L_3:
        /*0010*/ 	.word	index@($__internal_1_$__cuda_sm3x_div_rn_noftz_f32_slowpath)
        /*0014*/ 	.word	0x00000008


	//----- nvinfo : EIATTR_FRAME_SIZE
	.align		4
.L_4:
        /*0018*/ 	.byte	0x04, 0x11
        /*001a*/ 	.short	(.L_6 - .L_5)
	.align		4
.L_5:
        /*001c*/ 	.word	index@($__internal_0_$__cuda_sm20_sqrt_rn_f32_slowpath)
        /*0020*/ 	.word	0x00000008


	//----- nvinfo : EIATTR_FRAME_SIZE
	.align		4
.L_6:
        /*0024*/ 	.byte	0x04, 0x11
        /*0026*/ 	.short	(.L_8 - .L_7)
	.align		4
.L_7:
        /*0028*/ 	.word	index@(_Z7computefiiiffffPfS_fffffffffffffffffffffff)
        /*002c*/ 	.word	0x00000008


	//----- nvinfo : EIATTR_MIN_STACK_SIZE
	.align		4
.L_8:
        /*0030*/ 	.byte	0x04, 0x12
        /*0032*/ 	.short	(.L_10 - .L_9)
	.align		4
.L_9:
        /*0034*/ 	.word	index@(_Z7computefiiiffffPfS_fffffffffffffffffffffff)
        /*0038*/ 	.word	0x00000008
.L_10:


//--------------------- .nv.compat                --------------------------
	.section	.nv.compat,"",@"SHT_CUDA_COMPAT_INFO"
	.align	4
        /*0000*/ 	.byte	0x02, 0x09, 0x00, 0x00, 0x02, 0x02, 0x01, 0x00, 0x02, 0x05, 0x05, 0x00, 0x03, 0x07, 0x01, 0x01
        /*0010*/ 	.byte	0x02, 0x03, 0x00, 0x00, 0x02, 0x06, 0x01, 0x00, 0x04, 0x0b, 0x08, 0x00, 0x01, 0x00, 0x00, 0x00
        /*0020*/ 	.byte	0x00, 0x00, 0x00, 0x00


//--------------------- .nv.info._Z7computefiiiffffPfS_fffffffffffffffffffffff --------------------------
	.section	.nv.info._Z7computefiiiffffPfS_fffffffffffffffffffffff,"",@"SHT_CUDA_INFO"
	.sectionflags	@""
	.align	4


	//----- nvinfo : EIATTR_CUDA_API_VERSION
	.align		4
        /*0000*/ 	.byte	0x04, 0x37
        /*0002*/ 	.short	(.L_12 - .L_11)
.L_11:
        /*0004*/ 	.word	0x00000082


	//----- nvinfo : EIATTR_KPARAM_INFO
	.align		4
.L_12:
        /*0008*/ 	.byte	0x04, 0x17
        /*000a*/ 	.short	(.L_14 - .L_13)
.L_13:
        /*000c*/ 	.word	0x00000000
        /*0010*/ 	.short	0x0020
        /*0012*/ 	.short	0x0088
        /*0014*/ 	.byte	0x00, 0xf0, 0x11, 0x00


	//----- nvinfo : EIATTR_KPARAM_INFO
	.align		4
.L_14:
        /*0018*/ 	.byte	0x04, 0x17
        /*001a*/ 	.short	(.L_16 - .L_15)
.L_15:
        /*001c*/ 	.word	0x00000000
        /*0020*/ 	.short	0x001f
        /*0022*/ 	.short	0x0084
        /*0024*/ 	.byte	0x00, 0xf0, 0x11, 0x00


	//----- nvinfo : EIATTR_KPARAM_INFO
	.align		4
.L_16:
        /*0028*/ 	.byte	0x04, 0x17
        /*002a*/ 	.short	(.L_18 - .L_17)
.L_17:
        /*002c*/ 	.word	0x00000000
        /*0030*/ 	.short	0x001e
        /*0032*/ 	.short	0x0080
        /*0034*/ 	.byte	0x00, 0xf0, 0x11, 0x00


	//----- nvinfo : EIATTR_KPARAM_INFO
	.align		4
.L_18:
        /*0038*/ 	.byte	0x04, 0x17
        /*003a*/ 	.short	(.L_20 - .L_19)
.L_19:
        /*003c*/ 	.word	0x00000000
        /*0040*/ 	.short	0x001d
        /*0042*/ 	.short	0x007c
        /*0044*/ 	.byte	0x00, 0xf0, 0x11, 0x00


	//----- nvinfo : EIATTR_KPARAM_INFO
	.align		4
.L_20:
        /*0048*/ 	.byte	0x04, 0x17
        /*004a*/ 	.short	(.L_22 - .L_21)
.L_21:
        /*004c*/ 	.word	0x00000000
        /*0050*/ 	.short	0x001c
        /*0052*/ 	.short	0x0078
        /*0054*/ 	.byte	0x00, 0xf0, 0x11, 0x00


	//----- nvinfo : EIATTR_KPARAM_INFO
	.align		4
.L_22:
        /*0058*/ 	.byte	0x04, 0x17
        /*005a*/ 	.short	(.L_24 - .L_23)
.L_23:
        /*005c*/ 	.word	0x00000000
        /*0060*/ 	.short	0x001b
        /*0062*/ 	.short	0x0074
        /*0064*/ 	.byte	0x00, 0xf0, 0x11, 0x00


	//----- nvinfo : EIATTR_KPARAM_INFO
	.align		4
.L_24:
        /*0068*/ 	.byte	0x04, 0x17
        /*006a*/ 	.short	(.L_26 - .L_25)
.L_25:
        /*006c*/ 	.word	0x00000000
        /*0070*/ 	.short	0x001a
        /*0072*/ 	.short	0x0070
        /*0074*/ 	.byte	0x00, 0xf0, 0x11, 0x00


	//----- nvinfo : EIATTR_KPARAM_INFO
	.align		4
.L_26:
        /*0078*/ 	.byte	0x04, 0x17
        /*007a*/ 	.short	(.L_28 - .L_27)
.L_27:
        /*007c*/ 	.word	0x00000000
        /*0080*/ 	.short	0x0019
        /*0082*/ 	.short	0x006c
        /*0084*/ 	.byte	0x00, 0xf0, 0x11, 0x00


	//----- nvinfo : EIATTR_KPARAM_INFO
	.align		4
.L_28:
        /*0088*/ 	.byte	0x04, 0x17
        /*008a*/ 	.short	(.L_30 - .L_29)
.L_29:
        /*008c*/ 	.word	0x00000000
        /*0090*/ 	.short	0x0018
        /*0092*/ 	.short	0x0068
        /*0094*/ 	.byte	0x00, 0xf0, 0x11, 0x00


	//----- nvinfo : EIATTR_KPARAM_INFO
	.align		4
.L_30:
        /*0098*/ 	.byte	0x04, 0x17
        /*009a*/ 	.short	(.L_32 - .L_31)
.L_31:
        /*009c*/ 	.word	0x00000000
        /*00a0*/ 	.short	0x0017
        /*00a2*/ 	.short	0x0064
        /*00a4*/ 	.byte	0x00, 0xf0, 0x11, 0x00


	//----- nvinfo : EIATTR_KPARAM_INFO
	.align		4
.L_32:
        /*00a8*/ 	.byte	0x04, 0x17
        /*00aa*/ 	.short	(.L_34 - .L_33)
.L_33:
        /*00ac*/ 	.word	0x00000000
        /*00b0*/ 	.short	0x0016
        /*00b2*/ 	.short	0x0060
        /*00b4*/ 	.byte	0x00, 0xf0, 0x11, 0x00


	//----- nvinfo : EIATTR_KPARAM_INFO
	.align		4
.L_34:
        /*00b8*/ 	.byte	0x04, 0x17
        /*00ba*/ 	.short	(.L_36 - .L_35)
.L_35:
        /*00bc*/ 	.word	0x00000000
        /*00c0*/ 	.short	0x0015
        /*00c2*/ 	.short	0x005c
        /*00c4*/ 	.byte	0x00, 0xf0, 0x11, 0x00


	//----- nvinfo : EIATTR_KPARAM_INFO
	.align		4
.L_36:
        /*00c8*/ 	.byte	0x04, 0x17
        /*00ca*/ 	.short	(.L_38 - .L_37)
.L_37:
        /*00cc*/ 	.word	0x00000000
        /*00d0*/ 	.short	0x0014
        /*00d2*/ 	.short	0x0058
        /*00d4*/ 	.byte	0x00, 0xf0, 0x11, 0x00


	//----- nvinfo : EIATTR_KPARAM_INFO
	.align		4
.L_38:
        /*00d8*/ 	.byte	0x04, 0x17
        /*00da*/ 	.short	(.L_40 - .L_39)
.L_39:
        /*00dc*/ 	.word	0x00000000
        /*00e0*/ 	.short	0x0013
        /*00e2*/ 	.short	0x0054
        /*00e4*/ 	.byte	0x00, 0xf0, 0x11, 0x00


	//----- nvinfo : EIATTR_KPARAM_INFO
	.align		4
.L_40:
        /*00e8*/ 	.byte	0x04, 0x17
        /*00ea*/ 	.short	(.L_42 - .L_41)
.L_41:
        /*00ec*/ 	.word	0x00000000
        /*00f0*/ 	.short	0x0012
        /*00f2*/ 	.short	0x0050
        /*00f4*/ 	.byte	0x00, 0xf0, 0x11, 0x00


	//----- nvinfo : EIATTR_KPARAM_INFO
	.align		4
.L_42:
        /*00f8*/ 	.byte	0x04, 0x17
        /*00fa*/ 	.short	(.L_44 - .L_43)
.L_43:
        /*00fc*/ 	.word	0x00000000
        /*0100*/ 	.short	0x0011
        /*0102*/ 	.short	0x004c
        /*0104*/ 	.byte	0x00, 0xf0, 0x11, 0x00


	//----- nvinfo : EIATTR_KPARAM_INFO
	.align		4
.L_44:
        /*0108*/ 	.byte	0x04, 0x17
        /*010a*/ 	.short	(.L_46 - .L_45)
.L_45:
        /*010c*/ 	.word	0x00000000
        /*0110*/ 	.short	0x0010
        /*0112*/ 	.short	0x0048
        /*0114*/ 	.byte	0x00, 0xf0, 0x11, 0x00


	//----- nvinfo : EIATTR_KPARAM_INFO
	.align		4
.L_46:
        /*0118*/ 	.byte	0x04, 0x17
        /*011a*/ 	.short	(.L_48 - .L_47)
.L_47:
        /*011c*/ 	.word	0x00000000
        /*0120*/ 	.short	0x000f
        /*0122*/ 	.short	0x0044
        /*0124*/ 	.byte	0x00, 0xf0, 0x11, 0x00


	//----- nvinfo : EIATTR_KPARAM_INFO
	.align		4
.L_48:
        /*0128*/ 	.byte	0x04, 0x17
        /*012a*/ 	.short	(.L_50 - .L_49)
.L_49:
        /*012c*/ 	.word	0x00000000
        /*0130*/ 	.short	0x000e
        /*0132*/ 	.short	0x0040
        /*0134*/ 	.byte	0x00, 0xf0, 0x11, 0x00


	//----- nvinfo : EIATTR_KPARAM_INFO
	.align		4
.L_50:
        /*0138*/ 	.byte	0x04, 0x17
        /*013a*/ 	.short	(.L_52 - .L_51)
.L_51:
        /*013c*/ 	.word	0x00000000
        /*0140*/ 	.short	0x000d
        /*0142*/ 	.short	0x003c
        /*0144*/ 	.byte	0x00, 0xf0, 0x11, 0x00


	//----- nvinfo : EIATTR_KPARAM_INFO
	.align		4
.L_52:
        /*0148*/ 	.byte	0x04, 0x17
        /*014a*/ 	.short	(.L_54 - .L_53)
.L_53:
        /*014c*/ 	.word	0x00000000
        /*0150*/ 	.short	0x000c
        /*0152*/ 	.short	0x0038
        /*0154*/ 	.byte	0x00, 0xf0, 0x11, 0x00


	//----- nvinfo : EIATTR_KPARAM_INFO
	.align		4
.L_54:
        /*0158*/ 	.byte	0x04, 0x17
        /*015a*/ 	.short	(.L_56 - .L_55)
.L_55:
        /*015c*/ 	.word	0x00000000
        /*0160*/ 	.short	0x000b
        /*0162*/ 	.short	0x0034
        /*0164*/ 	.byte	0x00, 0xf0, 0x11, 0x00


	//----- nvinfo : EIATTR_KPARAM_INFO
	.align		4
.L_56:
        /*0168*/ 	.byte	0x04, 0x17
        /*016a*/ 	.short	(.L_58 - .L_57)
.L_57:
        /*016c*/ 	.word	0x00000000
        /*0170*/ 	.short	0x000a
        /*0172*/ 	.short	0x0030
        /*0174*/ 	.byte	0x00, 0xf0, 0x11, 0x00


	//----- nvinfo : EIATTR_KPARAM_INFO
	.align		4
.L_58:
        /*0178*/ 	.byte	0x04, 0x17
        /*017a*/ 	.short	(.L_60 - .L_59)
.L_59:
        /*017c*/ 	.word	0x00000000
        /*0180*/ 	.short	0x0009
        /*0182*/ 	.short	0x0028
        /*0184*/ 	.byte	0x00, 0xf5, 0x21, 0x00


	//----- nvinfo : EIATTR_KPARAM_INFO
	.align		4
.L_60:
        /*0188*/ 	.byte	0x04, 0x17
        /*018a*/ 	.short	(.L_62 - .L_61)
.L_61:
        /*018c*/ 	.word	0x00000000
        /*0190*/ 	.short	0x0008
        /*0192*/ 	.short	0x0020
        /*0194*/ 	.byte	0x00, 0xf5, 0x21, 0x00


	//----- nvinfo : EIATTR_KPARAM_INFO
	.align		4
.L_62:
        /*0198*/ 	.byte	0x04, 0x17
        /*019a*/ 	.short	(.L_64 - .L_63)
.L_63:
        /*019c*/ 	.word	0x00000000
        /*01a0*/ 	.short	0x0007
        /*01a2*/ 	.short	0x001c
        /*01a4*/ 	.byte	0x00, 0xf0, 0x11, 0x00


	//----- nvinfo : EIATTR_KPARAM_INFO
	.align		4
.L_64:
        /*01a8*/ 	.byte	0x04, 0x17
        /*01aa*/ 	.short	(.L_66 - .L_65)
.L_65:
        /*01ac*/ 	.word	0x00000000
        /*01b0*/ 	.short	0x0006
        /*01b2*/ 	.short	0x0018
        /*01b4*/ 	.byte	0x00, 0xf0, 0x11, 0x00


	//----- nvinfo : EIATTR_KPARAM_INFO
	.align		4
.L_66:
        /*01b8*/ 	.byte	0x04, 0x17
        /*01ba*/ 	.short	(.L_68 - .L_67)
.L_67:
        /*01bc*/ 	.word	0x00000000
        /*01c0*/ 	.short	0x0005
        /*01c2*/ 	.short	0x0014
        /*01c4*/ 	.byte	0x00, 0xf0, 0x11, 0x00


	//----- nvinfo : EIATTR_KPARAM_INFO
	.align		4
.L_68:
        /*01c8*/ 	.byte	0x04, 0x17
        /*01ca*/ 	.short	(.L_70 - .L_69)
.L_69:
        /*01cc*/ 	.word	0x00000000
        /*01d0*/ 	.short	0x0004
        /*01d2*/ 	.short	0x0010
        /*01d4*/ 	.byte	0x00, 0xf0, 0x11, 0x00


	//----- nvinfo : EIATTR_KPARAM_INFO
	.align		4
.L_70:
        /*01d8*/ 	.byte	0x04, 0x17
        /*01da*/ 	.short	(.L_72 - .L_71)
.L_71:
        /*01dc*/ 	.word	0x00000000
        /*01e0*/ 	.short	0x0003
        /*01e2*/ 	.short	0x000c
        /*01e4*/ 	.byte	0x00, 0xf0, 0x11, 0x00


	//----- nvinfo : EIATTR_KPARAM_INFO
	.align		4
.L_72:
        /*01e8*/ 	.byte	0x04, 0x17
        /*01ea*/ 	.short	(.L_74 - .L_73)
.L_73:
        /*01ec*/ 	.word	0x00000000
        /*01f0*/ 	.short	0x0002
        /*01f2*/ 	.short	0x0008
        /*01f4*/ 	.byte	0x00, 0xf0, 0x11, 0x00


	//----- nvinfo : EIATTR_KPARAM_INFO
	.align		4
.L_74:
        /*01f8*/ 	.byte	0x04, 0x17
        /*01fa*/ 	.short	(.L_76 - .L_75)
.L_75:
        /*01fc*/ 	.word	0x00000000
        /*0200*/ 	.short	0x0001
        /*0202*/ 	.short	0x0004
        /*0204*/ 	.byte	0x00, 0xf0, 0x11, 0x00


	//----- nvinfo : EIATTR_KPARAM_INFO
	.align		4
.L_76:
        /*0208*/ 	.byte	0x04, 0x17
        /*020a*/ 	.short	(.L_78 - .L_77)
.L_77:
        /*020c*/ 	.word	0x00000000
        /*0210*/ 	.short	0x0000
        /*0212*/ 	.short	0x0000
        /*0214*/ 	.byte	0x00, 0xf0, 0x11, 0x00


	//----- nvinfo : EIATTR_SPARSE_MMA_MASK
	.align		4
.L_78:
        /*0218*/ 	.byte	0x03, 0x50
        /*021a*/ 	.short	0x0000


	//----- nvinfo : EIATTR_MAXREG_COUNT
	.align		4
        /*021c*/ 	.byte	0x03, 0x1b
        /*021e*/ 	.short	0x00ff


	//----- nvinfo : EIATTR_EXTERNS
	.align		4
        /*0220*/ 	.byte	0x04, 0x0f
        /*0222*/ 	.short	(.L_80 - .L_79)


	//   ....[0]....
	.align		4
.L_79:
        /*0224*/ 	.word	index@(vprintf)


	//----- nvinfo : EIATTR_MERCURY_ISA_VERSION
	.align		4
.L_80:
        /*0228*/ 	.byte	0x03, 0x5f
        /*022a*/ 	.short	0x0101


	//----- nvinfo : EIATTR_VRC_CTA_INIT_COUNT
	.align		4
        /*022c*/ 	.byte	0x02, 0x4a
	.zero		1
	.zero		1


	//----- nvinfo : EIATTR_SYSCALL_OFFSETS
	.align		4
        /*0230*/ 	.byte	0x04, 0x46
        /*0232*/ 	.short	(.L_82 - .L_81)


	//   ....[0]....
.L_81:
        /*0234*/ 	.word	0x00002410


	//----- nvinfo : EIATTR_EXIT_INSTR_OFFSETS
	.align		4
.L_82:
        /*0238*/ 	.byte	0x04, 0x1c
        /*023a*/ 	.short	(.L_84 - .L_83)


	//   ....[0]....
.L_83:
        /*023c*/ 	.word	0x00002420


	//----- nvinfo : EIATTR_CRS_STACK_SIZE
	.align		4
.L_84:
        /*0240*/ 	.byte	0x04, 0x1e
        /*0242*/ 	.short	(.L_86 - .L_85)
.L_85:
        /*0244*/ 	.word	0x00000000


	//----- nvinfo : EIATTR_CBANK_PARAM_SIZE
	.align		4
.L_86:
        /*0248*/ 	.byte	0x03, 0x19
        /*024a*/ 	.short	0x008c


	//----- nvinfo : EIATTR_PARAM_CBANK
	.align		4
        /*024c*/ 	.byte	0x04, 0x0a
        /*024e*/ 	.short	(.L_88 - .L_87)
	.align		4
.L_87:
        /*0250*/ 	.word	index@(.nv.constant0._Z7computefiiiffffPfS_fffffffffffffffffffffff)
        /*0254*/ 	.short	0x0380
        /*0256*/ 	.short	0x008c


	//----- nvinfo : EIATTR_SW_WAR
	.align		4
.L_88:
        /*0258*/ 	.byte	0x04, 0x36
        /*025a*/ 	.short	(.L_90 - .L_89)
.L_89:
        /*025c*/ 	.word	0x00000008
.L_90:


//--------------------- .nv.callgraph             --------------------------
	.section	.nv.callgraph,"",@"SHT_CUDA_CALLGRAPH"
	.align	4
	.sectionentsize	8
	.align		4
        /*0000*/ 	.word	0x00000000
	.align		4
        /*0004*/ 	.word	0xffffffff
	.align		4
        /*0008*/ 	.word	index@(_Z7computefiiiffffPfS_fffffffffffffffffffffff)
	.align		4
        /*000c*/ 	.word	index@(vprintf)
	.align		4
        /*0010*/ 	.word	0x00000000
	.align		4
        /*0014*/ 	.word	0xfffffffe
	.align		4
        /*0018*/ 	.word	0x00000000
	.align		4
        /*001c*/ 	.word	0xfffffffd
	.align		4
        /*0020*/ 	.word	0x00000000
	.align		4
        /*0024*/ 	.word	0xfffffffc


//--------------------- .nv.constant4             --------------------------
	.section	.nv.constant4,"a",@progbits
	.align	8
	.align		8
.nv.constant4:
        /*0000*/ 	.dword	vprintf
	.align		8
        /*0008*/ 	.dword	$str


//--------------------- .text._Z7computefiiiffffPfS_fffffffffffffffffffffff --------------------------
	.section	.text._Z7computefiiiffffPfS_fffffffffffffffffffffff,"ax",@progbits
	.align	128
        .global         _Z7computefiiiffffPfS_fffffffffffffffffffffff
        .type           _Z7computefiiiffffPfS_fffffffffffffffffffffff,@function
        .size           _Z7computefiiiffffPfS_fffffffffffffffffffffff,(.L_x_51 - _Z7computefiiiffffPfS_fffffffffffffffffffffff)
        .other          _Z7computefiiiffffPfS_fffffffffffffffffffffff,@"STO_CUDA_ENTRY STV_DEFAULT"
_Z7computefiiiffffPfS_fffffffffffffffffffffff:
.text._Z7computefiiiffffPfS_fffffffffffffffffffffff:
[----:B------:R-:W0:Y:S08]  /*0000*/  LDC R1, c[0x0][0x37c] ;  /* 0x0000df00ff017b82 */ /* 0x000e300000000800 */
[----:B------:R-:W1:Y:S01]  /*0010*/  LDC R5, c[0x0][0x390] ;  /* 0x0000e400ff057b82 */ /* 0x000e620000000800 */
[----:B------:R-:W2:Y:S01]  /*0020*/  LDCU UR4, c[0x0][0x2f8] ;  /* 0x00005f00ff0477ac */ /* 0x000ea20008000800 */
[----:B0-----:R-:W-:Y:S01]  /*0030*/  IADD3 R1, PT, PT, R1, -0x8, RZ ;  /* 0xfffffff801017810 */ /* 0x001fe20007ffe0ff */
[----:B------:R-:W0:Y:S01]  /*0040*/  LDCU UR5, c[0x0][0x2fc] ;  /* 0x00005f80ff0577ac */ /* 0x000e220008000800 */
[----:B------:R-:W3:Y:S02]  /*0050*/  LDCU UR6, c[0x0][0x380] ;  /* 0x00007000ff0677ac */ /* 0x000ee40008000800 */
[----:B--2---:R-:W-:-:S04]  /*0060*/  IADD3 R6, P1, PT, R1, UR4, RZ ;  /* 0x0000000401067c10 */ /* 0x004fc8000ff3e0ff */
[----:B0-----:R-:W-:Y:S01]  /*0070*/  IADD3.X R7, PT, PT, RZ, UR5, RZ, P1, !PT ;  /* 0x00000005ff077c10 */ /* 0x001fe20008ffe4ff */
[----:B-1----:R-:W0:Y:S01]  /*0080*/  MUFU.RCP R0, R5 ;  /* 0x0000000500007308 */ /* 0x002e220000001000 */
[----:B---3--:R-:W-:-:S07]  /*0090*/  MOV R16, UR6 ;  /* 0x0000000600107c02 */ /* 0x008fce0008000f00 */
[----:B------:R-:W1:Y:S01]  /*00a0*/  FCHK P0, RZ, R5 ;  /* 0x00000005ff007302 */ /* 0x000e620000000000 */
[----:B0-----:R-:W-:-:S04]  /*00b0*/  FFMA R3, R0, -R5, 1 ;  /* 0x3f80000000037423 */ /* 0x001fc80000000805 */
[----:B------:R-:W-:-:S04]  /*00c0*/  FFMA R3, R0, R3, R0 ;  /* 0x0000000300037223 */ /* 0x000fc80000000000 */
[----:B------:R-:W-:-:S04]  /*00d0*/  FFMA R0, RZ, R3, RZ ;  /* 0x00000003ff007223 */ /* 0x000fc800000000ff */
[----:B------:R-:W-:-:S04]  /*00e0*/  FFMA R2, R0, -R5, RZ ;  /* 0x8000000500027223 */ /* 0x000fc800000000ff */
[----:B------:R-:W-:Y:S01]  /*00f0*/  FFMA R15, R3, R2, R0 ;  /* 0x00000002030f7223 */ /* 0x000fe20000000000 */
[----:B-1----:R-:W-:Y:S06]  /*0100*/  @!P0 BRA `(.L_x_0) ;  /* 0x0000000000148947 */ /* 0x002fec0003800000 */
[----:B------:R-:W0:Y:S01]  /*0110*/  LDC R14, c[0x0][0x390] ;  /* 0x0000e400ff0e7b82 */ /* 0x000e220000000800 */
[----:B------:R-:W-:Y:S01]  /*0120*/  HFMA2 R15, -RZ, RZ, 0, 0 ;  /* 0x00000000ff0f7431 */ /* 0x000fe200000001ff */
[----:B------:R-:W-:-:S07]  /*0130*/  MOV R20, 0x150 ;  /* 0x0000015000147802 */ /* 0x000fce0000000f00 */
[----:B0-----:R-:W-:Y:S05]  /*0140*/  CALL.REL.NOINC `($__internal_1_$__cuda_sm3x_div_rn_noftz_f32_slowpath) ;  /* 0x00000024001c7944 */ /* 0x001fea0003c00000 */
[----:B------:R-:W-:-:S07]  /*0150*/  MOV R15, R19 ;  /* 0x00000013000f7202 */ /* 0x000fce0000000f00 */
.L_x_0:
[----:B------:R-:W-:Y:S02]  /*0160*/  HFMA2 R0, -RZ, RZ, 0.08734130859375, 0.8994140625 ;  /* 0x2d973b32ff007431 */ /* 0x000fe400000001ff */
[----:B------:R-:W-:Y:S01]  /*0170*/  IMAD.MOV.U32 R3, RZ, RZ, 0x5158acc1 ;  /* 0x5158acc1ff037424 */ /* 0x000fe200078e00ff */
[----:B------:R-:W0:Y:S03]  /*0180*/  FCHK P0, R15, 1.7193000495518973025e-11 ;  /* 0x2d973b320f007902 */ /* 0x000e260000000000 */
[----:B------:R-:W-:-:S04]  /*0190*/  FFMA R0, R3, -R0, 1 ;  /* 0x3f80000003007423 */ /* 0x000fc80000000800 */
[----:B------:R-:W-:-:S04]  /*01a0*/  FFMA R0, R0, R3, 5.81632040960000000000e+10 ;  /* 0x5158acc100007423 */ /* 0x000fc80000000003 */
[----:B------:R-:W-:-:S04]  /*01b0*/  FFMA R2, R0, R15, RZ ;  /* 0x0000000f00027223 */ /* 0x000fc800000000ff */
[----:B------:R-:W-:-:S04]  /*01c0*/  FFMA R3, R2, -1.7193000495518973025e-11, R15 ;  /* 0xad973b3202037823 */ /* 0x000fc8000000000f */
[----:B------:R-:W-:Y:S01]  /*01d0*/  FFMA R0, R0, R3, R2 ;  /* 0x0000000300007223 */ /* 0x000fe20000000002 */
[----:B0-----:R-:W-:Y:S06]  /*01e0*/  @!P0 BRA `(.L_x_1) ;  /* 0x0000000000108947 */ /* 0x001fec0003800000 */
[----:B------:R-:W-:Y:S02]  /*01f0*/  MOV R14, 0x2d973b32 ;  /* 0x2d973b32000e7802 */ /* 0x000fe40000000f00 */
[----:B------:R-:W-:-:S07]  /*0200*/  MOV R20, 0x220 ;  /* 0x0000022000147802 */ /* 0x000fce0000000f00 */
[----:B------:R-:W-:Y:S05]  /*0210*/  CALL.REL.NOINC `($__internal_1_$__cuda_sm3x_div_rn_noftz_f32_slowpath) ;  /* 0x0000002000e87944 */ /* 0x000fea0003c00000 */
[----:B------:R-:W-:-:S07]  /*0220*/  MOV R0, R19 ;  /* 0x0000001300007202 */ /* 0x000fce0000000f00 */
.L_x_1:
[----:B------:R-:W0:Y:S01]  /*0230*/  LDCU UR4, c[0x0][0x380] ;  /* 0x00007000ff0477ac */ /* 0x000e220008000800 */
[----:B------:R-:W-:-:S04]  /*0240*/  FADD R0, R0, +INF ;  /* 0x7f80000000007421 */ /* 0x000fc80000000000 */
[----:B------:R-:W-:-:S05]  /*0250*/  FADD R0, R0, -1.5163999991456860853e-37 ;  /* 0x824e66d400007421 */ /* 0x000fca0000000000 */
[----:B0-----:R-:W-:-:S13]  /*0260*/  FSETP.GEU.AND P0, PT, R0, UR4, PT ;  /* 0x0000000400007c0b */ /* 0x001fda000bf0e000 */
[----:B------:R-:W-:Y:S05]  /*0270*/  @P0 BRA `(.L_x_2) ;  /* 0x0000002000440947 */ /* 0x000fea0003800000 */
[----:B------:R-:W-:Y:S02]  /*0280*/  HFMA2 R2, -RZ, RZ, 0.66259765625, 2.662109375 ;  /* 0x394d4153ff027431 */ /* 0x000fe400000001ff */
[----:B------:R-:W-:Y:S01]  /*0290*/  FFMA R0, RZ, RZ, RZ ;  /* 0x000000ffff007223 */ /* 0x000fe200000000ff */
[----:B------:R-:W-:Y:S01]  /*02a0*/  IMAD.MOV.U32 R5, RZ, RZ, 0x3bbb989d ;  /* 0x3bbb989dff057424 */ /* 0x000fe200078e00ff */
[----:B------:R-:W0:Y:S01]  /*02b0*/  LDCU UR5, c[0x0][0x398] ;  /* 0x00007300ff0577ac */ /* 0x000e220008000800 */
[----:B------:R-:W-:-:S04]  /*02c0*/  FFMA R2, RZ, -R2, 0.0083327032625675201416 ;  /* 0x3c0885e4ff027423 */ /* 0x000fc80000000802 */
[----:B------:R-:W-:-:S04]  /*02d0*/  FFMA R3, RZ, R2, -0.16666662693023681641 ;  /* 0xbe2aaaa8ff037423 */ /* 0x000fc80000000002 */
[----:B------:R-:W-:Y:S01]  /*02e0*/  FFMA R0, R0, R3, RZ ;  /* 0x0000000300007223 */ /* 0x000fe200000000ff */
[----:B------:R-:W-:-:S03]  /*02f0*/  MOV R3, 0x437c0000 ;  /* 0x437c000000037802 */ /* 0x000fc60000000f00 */
[----:B------:R-:W-:Y:S02]  /*0300*/  FFMA.SAT R2, R0, R5, 0.5 ;  /* 0x3f00000000027423 */ /* 0x000fe40000002005 */
[----:B------:R-:W0:Y:S02]  /*0310*/  LDC R5, c[0x0][0x394] ;  /* 0x0000e500ff057b82 */ /* 0x000e240000000800 */
[----:B------:R-:W-:-:S04]  /*0320*/  FFMA.RM R2, R2, R3, 12582913 ;  /* 0x4b40000102027423 */ /* 0x000fc80000004003 */
[C---:B------:R-:W-:Y:S01]  /*0330*/  FADD R3, R2.reuse, -12583039 ;  /* 0xcb40007f02037421 */ /* 0x040fe20000000000 */
[----:B------:R-:W-:-:S03]  /*0340*/  SHF.L.U32 R2, R2, 0x17, RZ ;  /* 0x0000001702027819 */ /* 0x000fc600000006ff */
[----:B------:R-:W-:-:S04]  /*0350*/  FFMA R3, R0, 1.4426950216293334961, -R3 ;  /* 0x3fb8aa3b00037823 */ /* 0x000fc80000000803 */
[----:B------:R-:W-:Y:S02]  /*0360*/  FFMA R3, R0, 1.925963033500011079e-08, R3 ;  /* 0x32a5706000037823 */ /* 0x000fe40000000003 */
[----:B------:R-:W1:Y:S04]  /*0370*/  LDC R0, c[0x0][0x384] ;  /* 0x0000e100ff007b82 */ /* 0x000e680000000800 */
[----:B------:R-:W2:Y:S02]  /*0380*/  MUFU.EX2 R3, R3 ;  /* 0x0000000300037308 */ /* 0x000ea40000000800 */
[----:B--2---:R-:W-:Y:S01]  /*0390*/  FFMA R2, R2, R3, 1.27139994922521303274e+34 ;  /* 0x781cb64f02027423 */ /* 0x004fe20000000003 */
[----:B-1----:R-:W-:-:S03]  /*03a0*/  ISETP.GE.AND P0, PT, R0, 0x1, PT ;  /* 0x000000010000780c */ /* 0x002fc60003f06270 */
[----:B0-----:R-:W-:-:S05]  /*03b0*/  FFMA R2, R2, UR5, R5 ;  /* 0x0000000502027c23 */ /* 0x001fca0008000005 */
[----:B------:R-:W-:-:S13]  /*03c0*/  FSETP.LEU.OR P0, PT, R2, UR4, !P0 ;  /* 0x0000000402007c0b */ /* 0x000fda000c70b400 */
[----:B------:R-:W-:Y:S05]  /*03d0*/  @P0 BRA `(.L_x_2) ;  /* 0x0000001c00ec0947 */ /* 0x000fea0003800000 */
[----:B------:R-:W0:Y:S02]  /*03e0*/  LDC.64 R4, c[0x0][0x3c0] ;  /* 0x0000f000ff047b82 */ /* 0x000e240000000a00 */
[----:B0-----:R-:W0:Y:S01]  /*03f0*/  MUFU.RCP R0, R5 ;  /* 0x0000000500007308 */ /* 0x001e220000001000 */
[----:B------:R-:W-:-:S07]  /*0400*/  FMUL R15, R4, -1.6815581571897804851e-44 ;  /* 0x8000000c040f7820 */ /* 0x000fce0000400000 */
[----:B------:R-:W1:Y:S01]  /*0410*/  FCHK P0, R15, R5 ;  /* 0x000000050f007302 */ /* 0x000e620000000000 */
[----:B0-----:R-:W-:-:S04]  /*0420*/  FFMA R3, R0, -R5, 1 ;  /* 0x3f80000000037423 */ /* 0x001fc80000000805 */
[----:B------:R-:W-:-:S04]  /*0430*/  FFMA R0, R0, R3, R0 ;  /* 0x0000000300007223 */ /* 0x000fc80000000000 */
[----:B------:R-:W-:-:S04]  /*0440*/  FFMA R2, R15, R0, RZ ;  /* 0x000000000f027223 */ /* 0x000fc800000000ff */
[----:B------:R-:W-:-:S04]  /*0450*/  FFMA R13, R2, -R5, R15 ;  /* 0x80000005020d7223 */ /* 0x000fc8000000000f */
[----:B------:R-:W-:Y:S01]  /*0460*/  FFMA R13, R0, R13, R2 ;  /* 0x0000000d000d7223 */ /* 0x000fe20000000002 */
[----:B-1----:R-:W-:Y:S06]  /*0470*/  @!P0 BRA `(.L_x_3) ;  /* 0x0000000000108947 */ /* 0x002fec0003800000 */
[----:B------:R-:W0:Y:S01]  /*0480*/  LDC R14, c[0x0][0x3c4] ;  /* 0x0000f100ff0e7b82 */ /* 0x000e220000000800 */
[----:B------:R-:W-:-:S07]  /*0490*/  MOV R20, 0x4b0 ;  /* 0x000004b000147802 */ /* 0x000fce0000000f00 */
[----:B0-----:R-:W-:Y:S05]  /*04a0*/  CALL.REL.NOINC `($__internal_1_$__cuda_sm3x_div_rn_noftz_f32_slowpath) ;  /* 0x0000002000447944 */ /* 0x001fea0003c00000 */
[----:B------:R-:W-:-:S07]  /*04b0*/  MOV R13, R19 ;  /* 0x00000013000d7202 */ /* 0x000fce0000000f00 */
.L_x_3:
[----:B------:R-:W0:Y:S01]  /*04c0*/  LDC R5, c[0x0][0x3e4] ;  /* 0x0000f900ff057b82 */ /* 0x000e220000000800 */
[----:B------:R-:W1:Y:S02]  /*04d0*/  LDCU UR4, c[0x0][0x38c] ;  /* 0x00007180ff0477ac */ /* 0x000e640008000800 */
[----:B-1----:R-:W-:Y:S01]  /*04e0*/  UISETP.GE.AND UP0, UPT, UR4, 0x1, UPT ;  /* 0x000000010400788c */ /* 0x002fe2000bf06270 */
[----:B0-----:R-:W0:Y:S08]  /*04f0*/  MUFU.RCP R0, R5 ;  /* 0x0000000500007308 */ /* 0x001e300000001000 */
        /* <DEDUP_REMOVED lines=11> */
[----:B------:R-:W-:-:S07]  /*05b0*/  IMAD.MOV.U32 R0, RZ, RZ, R19 ;  /* 0x000000ffff007224 */ /* 0x000fce00078e0013 */
.L_x_4:
[----:B------:R-:W0:Y:S01]  /*05c0*/  LDC R2, c[0x0][0x3f0] ;  /* 0x0000fc00ff027b82 */ /* 0x000e220000000800 */
[----:B------:R-:W1:Y:S01]  /*05d0*/  LDCU.64 UR4, c[0x0][0x3e8] ;  /* 0x00007d00ff0477ac */ /* 0x000e620008000a00 */
[----:B------:R-:W-:Y:S01]  /*05e0*/  MOV R5, 0x3b2090aa ;  /* 0x3b2090aa00057802 */ /* 0x000fe20000000f00 */
[----:B------:R-:W-:Y:S02]  /*05f0*/  HFMA2 R8, -RZ, RZ, 1.857421875, -1409 ;  /* 0x3f6ee581ff087431 */ /* 0x000fe400000001ff */
[----:B-1----:R-:W-:Y:S01]  /*0600*/  FADD R0, R0, -UR4 ;  /* 0x8000000400007e21 */ /* 0x002fe20008000000 */
[----:B0-----:R-:W-:Y:S01]  /*0610*/  FADD R2, -R2, UR5 ;  /* 0x0000000502027e21 */ /* 0x001fe20008000100 */
[----:B------:R-:W-:Y:S02]  /*0620*/  UMOV UR5, 0x254efbe7 ;  /* 0x254efbe700057882 */ /* 0x000fe40000000000 */
[----:B------:R-:W-:Y:S01]  /*0630*/  MOV R9, UR5 ;  /* 0x0000000500097c02 */ /* 0x000fe20008000f00 */
[----:B------:R-:W0:Y:S01]  /*0640*/  MUFU.RCP R3, |R2| ;  /* 0x4000000200037308 */ /* 0x000e220000001000 */
[----:B------:R-:W-:-:S04]  /*0650*/  FSETP.GT.AND P0, PT, |R2|, 1, PT ;  /* 0x3f8000000200780b */ /* 0x000fc80003f04200 */
[----:B0-----:R-:W-:-:S05]  /*0660*/  FSEL R3, R3, |R2|, P0 ;  /* 0x4000000203037208 */ /* 0x001fca0000000000 */
[----:B------:R-:W-:-:S04]  /*0670*/  FMUL R4, R3, R3 ;  /* 0x0000000303047220 */ /* 0x000fc80000400000 */
[----:B------:R-:W-:-:S04]  /*0680*/  FFMA R5, R4, R5, -0.014396979473531246185 ;  /* 0xbc6be14f04057423 */ /* 0x000fc80000000005 */
[----:B------:R-:W-:-:S04]  /*0690*/  FFMA R5, R4, R5, 0.039849750697612762451 ;  /* 0x3d23397e04057423 */ /* 0x000fc80000000005 */
[----:B------:R-:W-:-:S04]  /*06a0*/  FFMA R5, R4, R5, -0.072529748082160949707 ;  /* 0xbd948a7a04057423 */ /* 0x000fc80000000005 */
[----:B------:R-:W-:-:S04]  /*06b0*/  FFMA R5, R4, R5, 0.10518480092287063599 ;  /* 0x3dd76b2104057423 */ /* 0x000fc80000000005 */
[----:B------:R-:W-:-:S04]  /*06c0*/  FFMA R5, R4, R5, -0.14171802997589111328 ;  /* 0xbe111e8804057423 */ /* 0x000fc80000000005 */
[----:B------:R-:W-:-:S04]  /*06d0*/  FFMA R5, R4, R5, 0.19988775253295898438 ;  /* 0x3e4caf6004057423 */ /* 0x000fc80000000005 */
[----:B------:R-:W-:-:S04]  /*06e0*/  FFMA R5, R4, R5, -0.33332940936088562012 ;  /* 0xbeaaaa2704057423 */ /* 0x000fc80000000005 */
[----:B------:R-:W-:-:S04]  /*06f0*/  FMUL R4, R4, R5 ;  /* 0x0000000504047220 */ /* 0x000fc80000400000 */
[----:B------:R-:W-:-:S04]  /*0700*/  FFMA R3, R3, R4, R3 ;  /* 0x0000000403037223 */ /* 0x000fc80000000003 */
[----:B------:R-:W-:Y:S01]  /*0710*/  @P0 FFMA R3, R8, 1.6832555532455444336, -R3 ;  /* 0x3fd774eb08030823 */ /* 0x000fe20000000803 */
[----:B------:R-:W-:-:S04]  /*0720*/  FSETP.NAN.AND P0, PT, |R2|, |R2|, PT ;  /* 0x400000020200720b */ /* 0x000fc80003f08200 */
[----:B------:R-:W-:-:S04]  /*0730*/  LOP3.LUT R2, R3, 0x80000000, R2, 0xb8, !PT ;  /* 0x8000000003027812 */ /* 0x000fc800078eb802 */
[----:B------:R-:W-:-:S04]  /*0740*/  FSEL R14, R2, R3, !P0 ;  /* 0x00000003020e7208 */ /* 0x000fc80004000000 */
[----:B------:R-:W0:Y:S08]  /*0750*/  MUFU.RCP R3, R14 ;  /* 0x0000000e00037308 */ /* 0x000e300000001000 */
[----:B------:R-:W1:Y:S01]  /*0760*/  FCHK P0, R9, R14 ;  /* 0x0000000e09007302 */ /* 0x000e620000000000 */
[----:B0-----:R-:W-:-:S04]  /*0770*/  FFMA R2, -R14, R3, 1 ;  /* 0x3f8000000e027423 */ /* 0x001fc80000000103 */
[----:B------:R-:W-:-:S04]  /*0780*/  FFMA R3, R3, R2, R3 ;  /* 0x0000000203037223 */ /* 0x000fc80000000003 */
[----:B------:R-:W-:-:S04]  /*0790*/  FFMA R2, R3, 1.7952999636419844426e-16, RZ ;  /* 0x254efbe703027823 */ /* 0x000fc800000000ff */
[----:B------:R-:W-:-:S04]  /*07a0*/  FFMA R5, -R14, R2, 1.7952999636419844426e-16 ;  /* 0x254efbe70e057423 */ /* 0x000fc80000000102 */
[----:B------:R-:W-:Y:S01]  /*07b0*/  FFMA R3, R3, R5, R2 ;  /* 0x0000000503037223 */ /* 0x000fe20000000002 */
[----:B-1----:R-:W-:Y:S06]  /*07c0*/  @!P0 BRA `(.L_x_5) ;  /* 0x0000000000108947 */ /* 0x002fec0003800000 */
[----:B------:R-:W-:Y:S02]  /*07d0*/  MOV R15, 0x254efbe7 ;  /* 0x254efbe7000f7802 */ /* 0x000fe40000000f00 */
[----:B------:R-:W-:-:S07]  /*07e0*/  MOV R20, 0x800 ;  /* 0x0000080000147802 */ /* 0x000fce0000000f00 */
[----:B------:R-:W-:Y:S05]  /*07f0*/  CALL.REL.NOINC `($__internal_1_$__cuda_sm3x_div_rn_noftz_f32_slowpath) ;  /* 0x0000001c00707944 */ /* 0x000fea0003c00000 */
[----:B------:R-:W-:-:S07]  /*0800*/  IMAD.MOV.U32 R3, RZ, RZ, R19 ;  /* 0x000000ffff037224 */ /* 0x000fce00078e0013 */
.L_x_5:
[----:B------:R-:W0:Y:S01]  /*0810*/  LDC.64 R10, c[0x0][0x400] ;  /* 0x00010000ff0a7b82 */ /* 0x000e220000000a00 */
[----:B------:R-:W-:Y:S01]  /*0820*/  FMUL R5, |R3|, 8388608 ;  /* 0x4b00000003057820 */ /* 0x000fe20000400200 */
[----:B------:R-:W-:-:S04]  /*0830*/  FADD R17, |R0|, -RZ ;  /* 0x800000ff00117221 */ /* 0x000fc80000000200 */
[C---:B------:R-:W-:Y:S02]  /*0840*/  LOP3.LUT R18, R5.reuse, 0xff800000, RZ, 0xc0, !PT ;  /* 0xff80000005127812 */ /* 0x040fe400078ec0ff */
[----:B------:R-:W-:-:S04]  /*0850*/  LOP3.LUT R8, R5, 0x7fffff, RZ, 0xc0, !PT ;  /* 0x007fffff05087812 */ /* 0x000fc800078ec0ff */
[----:B------:R-:W-:Y:S01]  /*0860*/  LOP3.LUT R8, R8, 0x3f800000, RZ, 0xfc, !PT ;  /* 0x3f80000008087812 */ /* 0x000fe200078efcff */
[----:B0-----:R-:W0:Y:S08]  /*0870*/  MUFU.RCP R2, R11 ;  /* 0x0000000b00027308 */ /* 0x001e300000001000 */
[----:B------:R-:W1:Y:S01]  /*0880*/  FCHK P0, R10, R11 ;  /* 0x0000000b0a007302 */ /* 0x000e620000000000 */
[----:B0-----:R-:W-:-:S04]  /*0890*/  FFMA R9, R2, -R11, 1 ;  /* 0x3f80000002097423 */ /* 0x001fc8000000080b */
[----:B------:R-:W-:-:S04]  /*08a0*/  FFMA R9, R2, R9, R2 ;  /* 0x0000000902097223 */ /* 0x000fc80000000002 */
[----:B------:R-:W-:-:S04]  /*08b0*/  FFMA R2, R9, R10, RZ ;  /* 0x0000000a09027223 */ /* 0x000fc800000000ff */
[----:B------:R-:W-:-:S04]  /*08c0*/  FFMA R4, R2, -R11, R10 ;  /* 0x8000000b02047223 */ /* 0x000fc8000000000a */
[----:B------:R-:W-:Y:S01]  /*08d0*/  FFMA R15, R9, R4, R2 ;  /* 0x00000004090f7223 */ /* 0x000fe20000000002 */
[----:B------:R-:W-:Y:S01]  /*08e0*/  LOP3.LUT R4, R17, 0x7fffff, RZ, 0xc0, !PT ;  /* 0x007fffff11047812 */ /* 0x000fe200078ec0ff */
[----:B------:R-:W-:Y:S01]  /*08f0*/  FADD R2, |R3|, -RZ ;  /* 0x800000ff03027221 */ /* 0x000fe20000000200 */
[----:B------:R-:W-:Y:S02]  /*0900*/  IADD3 R9, PT, PT, R17, 0xb800000, -R18 ;  /* 0x0b80000011097810 */ /* 0x000fe40007ffe812 */
[----:B------:R-:W-:Y:S02]  /*0910*/  LOP3.LUT R4, R4, 0x3f800000, RZ, 0xfc, !PT ;  /* 0x3f80000004047812 */ /* 0x000fe400078efcff */
[----:B------:R-:W-:Y:S01]  /*0920*/  LOP3.LUT R9, R9, 0xff800000, RZ, 0xc0, !PT ;  /* 0xff80000009097812 */ /* 0x000fe200078ec0ff */
[----:B-1----:R-:W-:Y:S06]  /*0930*/  @!P0 BRA `(.L_x_6) ;  /* 0x0000000000148947 */ /* 0x002fec0003800000 */
[----:B------:R-:W0:Y:S01]  /*0940*/  LDC R15, c[0x0][0x400] ;  /* 0x00010000ff0f7b82 */ /* 0x000e220000000800 */
[----:B------:R-:W-:-:S07]  /*0950*/  MOV R20, 0x980 ;  /* 0x0000098000147802 */ /* 0x000fce0000000f00 */
[----:B------:R-:W1:Y:S02]  /*0960*/  LDC R14, c[0x0][0x404] ;  /* 0x00010100ff0e7b82 */ /* 0x000e640000000800 */
[----:B01----:R-:W-:Y:S05]  /*0970*/  CALL.REL.NOINC `($__internal_1_$__cuda_sm3x_div_rn_noftz_f32_slowpath) ;  /* 0x0000001c00107944 */ /* 0x003fea0003c00000 */
[----:B------:R-:W-:-:S07]  /*0980*/  MOV R15, R19 ;  /* 0x00000013000f7202 */ /* 0x000fce0000000f00 */
.L_x_6:
[----:B------:R-:W0:Y:S02]  /*0990*/  LDC R19, c[0x0][0x408] ;  /* 0x00010200ff137b82 */ /* 0x000e240000000800 */
[----:B0-----:R-:W0:Y:S08]  /*09a0*/  MUFU.RCP R10, R19 ;  /* 0x00000013000a7308 */ /* 0x001e300000001000 */
        /* <DEDUP_REMOVED lines=11> */
.L_x_7:
[----:B------:R-:W0:Y:S01]  /*0a60*/  LDCU UR4, c[0x0][0x3fc] ;  /* 0x00007f80ff0477ac */ /* 0x000e220008000800 */
[----:B------:R-:W1:Y:S01]  /*0a70*/  MUFU.RCP R11, R14 ;  /* 0x0000000e000b7308 */ /* 0x000e620000001000 */
[----:B0-----:R-:W-:Y:S01]  /*0a80*/  MOV R15, UR4 ;  /* 0x00000004000f7c02 */ /* 0x001fe20008000f00 */
[----:B-1----:R-:W-:-:S06]  /*0a90*/  FFMA R10, R11, -R14, 1 ;  /* 0x3f8000000b0a7423 */ /* 0x002fcc000000080e */
[----:B------:R-:W0:Y:S01]  /*0aa0*/  FCHK P0, R15, R14 ;  /* 0x0000000e0f007302 */ /* 0x000e220000000000 */
[----:B------:R-:W-:-:S04]  /*0ab0*/  FFMA R10, R11, R10, R11 ;  /* 0x0000000a0b0a7223 */ /* 0x000fc8000000000b */
[----:B------:R-:W-:-:S04]  /*0ac0*/  FFMA R11, R10, UR4, RZ ;  /* 0x000000040a0b7c23 */ /* 0x000fc800080000ff */
[----:B------:R-:W-:-:S04]  /*0ad0*/  FFMA R12, R11, -R14, UR4 ;  /* 0x000000040b0c7e23 */ /* 0x000fc8000800080e */
[----:B------:R-:W-:Y:S01]  /*0ae0*/  FFMA R11, R10, R12, R11 ;  /* 0x0000000c0a0b7223 */ /* 0x000fe2000000000b */
[----:B0-----:R-:W-:Y:S06]  /*0af0*/  @!P0 BRA `(.L_x_8) ;  /* 0x0000000000108947 */ /* 0x001fec0003800000 */
[----:B------:R-:W0:Y:S01]  /*0b00*/  LDC R15, c[0x0][0x3fc] ;  /* 0x0000ff00ff0f7b82 */ /* 0x000e220000000800 */
[----:B------:R-:W-:-:S07]  /*0b10*/  MOV R20, 0xb30 ;  /* 0x00000b3000147802 */ /* 0x000fce0000000f00 */
[----:B0-----:R-:W-:Y:S05]  /*0b20*/  CALL.REL.NOINC `($__internal_1_$__cuda_sm3x_div_rn_noftz_f32_slowpath) ;  /* 0x0000001800a47944 */ /* 0x001fea0003c00000 */
[----:B------:R-:W-:-:S07]  /*0b30*/  MOV R11, R19 ;  /* 0x00000013000b7202 */ /* 0x000fce0000000f00 */
.L_x_8:
[----:B------:R-:W0:Y:S01]  /*0b40*/  LDC R12, c[0x0][0x3f4] ;  /* 0x0000fd00ff0c7b82 */ /* 0x000e220000000800 */
[----:B------:R-:W1:Y:S01]  /*0b50*/  LDCU UR4, c[0x0][0x3f8] ;  /* 0x00007f00ff0477ac */ /* 0x000e620008000800 */
[----:B------:R-:W-:Y:S01]  /*0b60*/  IMAD.MOV.U32 R10, RZ, RZ, -0x7beb2d71 ;  /* 0x8414d28fff0a7424 */ /* 0x000fe200078e00ff */
[----:B------:R-:W2:Y:S01]  /*0b70*/  LDCU.64 UR18, c[0x0][0x358] ;  /* 0x00006b00ff1277ac */ /* 0x000ea20008000a00 */
[----:B-1----:R-:W-:Y:S01]  /*0b80*/  FADD R11, -R11, UR4 ;  /* 0x000000040b0b7e21 */ /* 0x002fe20008000100 */
[----:B0-----:R-:W-:Y:S01]  /*0b90*/  FMUL R12, R12, 1.47449998209648644824e+34 ;  /* 0x7835bf040c0c7820 */ /* 0x001fe20000400000 */
[----:B--2---:R-:W-:Y:S06]  /*0ba0*/  BRA.U !UP0, `(.L_x_9) ;  /* 0x0000000908f87547 */ /* 0x004fec000b800000 */
[----:B------:R-:W0:Y:S01]  /*0bb0*/  LDCU UR6, c[0x0][0x388] ;  /* 0x00007100ff0677ac */ /* 0x000e220008000800 */
[----:B------:R1:W2:Y:S01]  /*0bc0*/  MUFU.RCP R13, R8 ;  /* 0x00000008000d7308 */ /* 0x0002a20000001000 */
[----:B------:R-:W-:Y:S02]  /*0bd0*/  FSETP.GT.AND P1, PT, |R3|, RZ, PT ;  /* 0x000000ff0300720b */ /* 0x000fe40003f24200 */
[----:B------:R-:W-:Y:S01]  /*0be0*/  ISETP.GT.U32.AND P0, PT, R17, 0x7f7fffff, PT ;  /* 0x7f7fffff1100780c */ /* 0x000fe20003f04070 */
[----:B------:R-:W-:Y:S01]  /*0bf0*/  UMOV UR4, URZ ;  /* 0x000000ff00047c82 */ /* 0x000fe20008000000 */
[----:B------:R-:W-:-:S04]  /*0c00*/  FSEL R18, R18, +QNAN , P1 ;  /* 0x7fffffff12127808 */ /* 0x000fc80000800000 */
[----:B------:R-:W-:Y:S01]  /*0c10*/  FSEL R18, R18, +QNAN , !P0 ;  /* 0x7fffffff12127808 */ /* 0x000fe20004000000 */
[----:B0-----:R-:W-:Y:S02]  /*0c20*/  ULOP3.LUT UR16, UR6, 0x7ffffff8, URZ, 0xc0, !UPT ;  /* 0x7ffffff806107892 */ /* 0x001fe4000f8ec0ff */
[----:B------:R-:W-:Y:S02]  /*0c30*/  ULOP3.LUT UR11, UR6, 0x7, URZ, 0xc0, !UPT ;  /* 0x00000007060b7892 */ /* 0x000fe4000f8ec0ff */
[----:B------:R-:W-:Y:S02]  /*0c40*/  ULOP3.LUT UR6, UR6, 0x3, URZ, 0xc0, !UPT ;  /* 0x0000000306067892 */ /* 0x000fe4000f8ec0ff */
[----:B-12---:R-:W-:-:S12]  /*0c50*/  UIADD3 UR10, UPT, UPT, -UR16, URZ, URZ ;  /* 0x000000ff100a7290 */ /* 0x006fd8000fffe1ff */
.L_x_24:
[----:B------:R-:W0:Y:S02]  /*0c60*/  LDCU UR17, c[0x0][0x388] ;  /* 0x00007100ff1177ac */ /* 0x000e240008000800 */
[----:B0-----:R-:W-:-:S09]  /*0c70*/  UISETP.GT.AND UP0, UPT, UR17, URZ, UPT ;  /* 0x000000ff1100728c */ /* 0x001fd2000bf04270 */
[----:B------:R-:W-:Y:S05]  /*0c80*/  BRA.U !UP0, `(.L_x_10) ;  /* 0x0000000508607547 */ /* 0x000fea000b800000 */
[----:B------:R-:W-:Y:S01]  /*0c90*/  UISETP.GE.U32.AND UP0, UPT, UR17, 0x8, UPT ;  /* 0x000000081100788c */ /* 0x000fe2000bf06070 */
[----:B------:R-:W-:-:S08]  /*0ca0*/  HFMA2 R19, -RZ, RZ, 0, 0 ;  /* 0x00000000ff137431 */ /* 0x000fd000000001ff */
[----:B------:R-:W-:Y:S05]  /*0cb0*/  BRA.U !UP0, `(.L_x_11) ;  /* 0x0000000108a07547 */ /* 0x000fea000b800000 */
[----:B------:R-:W0:Y:S02]  /*0cc0*/  LDCU.128 UR12, c[0x0][0x3a0] ;  /* 0x00007400ff0c77ac */ /* 0x000e240008000c00 */
[----:B0-----:R-:W-:Y:S02]  /*0cd0*/  UIADD3 UR8, UP0, UPT, UR12, 0x10, URZ ;  /* 0x000000100c087890 */ /* 0x001fe4000ff1e0ff */
[----:B------:R-:W-:Y:S02]  /*0ce0*/  UIADD3 UR5, UP1, UPT, UR14, 0x10, URZ ;  /* 0x000000100e057890 */ /* 0x000fe4000ff3e0ff */
[----:B------:R-:W-:Y:S02]  /*0cf0*/  UIADD3.X UR9, UPT, UPT, URZ, UR13, URZ, UP0, !UPT ;  /* 0x0000000dff097290 */ /* 0x000fe400087fe4ff */
[----:B------:R-:W-:Y:S01]  /*0d00*/  UIADD3.X UR7, UPT, UPT, URZ, UR15, URZ, UP1, !UPT ;  /* 0x0000000fff077290 */ /* 0x000fe20008ffe4ff */
[----:B------:R-:W-:Y:S02]  /*0d10*/  MOV R21, UR8 ;  /* 0x0000000800157c02 */ /* 0x000fe40008000f00 */
[----:B------:R-:W-:Y:S01]  /*0d20*/  MOV R19, UR5 ;  /* 0x0000000500137c02 */ /* 0x000fe20008000f00 */
[----:B------:R-:W-:Y:S01]  /*0d30*/  UMOV UR5, UR10 ;  /* 0x0000000a00057c82 */ /* 0x000fe20008000000 */
[----:B------:R-:W-:Y:S01]  /*0d40*/  MOV R22, UR9 ;  /* 0x0000000900167c02 */ /* 0x000fe20008000f00 */
[----:B------:R-:W-:-:S07]  /*0d50*/  IMAD.U32 R20, RZ, RZ, UR7 ;  /* 0x00000007ff147e24 */ /* 0x000fce000f8e00ff */
.L_x_12:
[----:B0-----:R-:W-:Y:S01]  /*0d60*/  HFMA2 R25, -RZ, RZ, -0.0 , 0 ;  /* 0x80000000ff197431 */ /* 0x001fe200000001ff */
[----:B------:R-:W-:Y:S01]  /*0d70*/  MOV R23, 0x352e ;  /* 0x0000352e00177802 */ /* 0x000fe20000000f00 */
[----:B------:R-:W-:Y:S01]  /*0d80*/  IMAD.MOV.U32 R15, RZ, RZ, R20 ;  /* 0x000000ffff0f7224 */ /* 0x000fe200078e0014 */
[----:B------:R-:W-:Y:S01]  /*0d90*/  MOV R16, R21 ;  /* 0x0000001500107202 */ /* 0x000fe20000000f00 */
[----:B------:R-:W-:Y:S01]  /*0da0*/  UIADD3 UR5, UPT, UPT, UR5, 0x8, URZ ;  /* 0x0000000805057890 */ /* 0x000fe2000fffe0ff */
[----:B------:R-:W-:Y:S02]  /*0db0*/  MOV R17, R22 ;  /* 0x0000001600117202 */ /* 0x000fe40000000f00 */
[----:B------:R-:W-:Y:S01]  /*0dc0*/  MOV R14, R19 ;  /* 0x00000013000e7202 */ /* 0x000fe20000000f00 */
[----:B------:R-:W-:Y:S01]  /*0dd0*/  UISETP.NE.AND UP0, UPT, UR5, URZ, UPT ;  /* 0x000000ff0500728c */ /* 0x000fe2000bf05270 */
[----:B------:R-:W-:Y:S01]  /*0de0*/  IADD3 R21, P0, PT, R16, 0x20, RZ ;  /* 0x0000002010157810 */ /* 0x000fe20007f1e0ff */
[----:B------:R0:W-:Y:S01]  /*0df0*/  STG.E desc[UR18][R16.64+-0x10], R23 ;  /* 0xfffff01710007986 */ /* 0x0001e2000c101912 */
[----:B------:R-:W-:-:S02]  /*0e00*/  IADD3 R19, P1, PT, R14, 0x20, RZ ;  /* 0x000000200e137810 */ /* 0x000fc40007f3e0ff */
[----:B------:R-:W-:Y:S01]  /*0e10*/  IADD3.X R22, PT, PT, RZ, R17, RZ, P0, !PT ;  /* 0x00000011ff167210 */ /* 0x000fe200007fe4ff */
[----:B------:R0:W-:Y:S01]  /*0e20*/  STG.E desc[UR18][R14.64+-0x10], R25 ;  /* 0xfffff0190e007986 */ /* 0x0001e2000c101912 */
[----:B------:R-:W-:-:S03]  /*0e30*/  IADD3.X R20, PT, PT, RZ, R15, RZ, P1, !PT ;  /* 0x0000000fff147210 */ /* 0x000fc60000ffe4ff */
[----:B------:R0:W-:Y:S04]  /*0e40*/  STG.E desc[UR18][R16.64+-0xc], R23 ;  /* 0xfffff41710007986 */ /* 0x0001e8000c101912 */
        /* <DEDUP_REMOVED lines=12> */
[----:B------:R0:W-:Y:S01]  /*0f10*/  STG.E desc[UR18][R14.64+0xc], R25 ;  /* 0x00000c190e007986 */ /* 0x0001e2000c101912 */
[----:B------:R-:W-:Y:S05]  /*0f20*/  BRA.U UP0, `(.L_x_12) ;  /* 0xfffffffd008c7547 */ /* 0x000fea000b83ffff */
[----:B------:R-:W-:-:S07]  /*0f30*/  MOV R19, UR16 ;  /* 0x0000001000137c02 */ /* 0x000fce0008000f00 */
.L_x_11:
[----:B------:R-:W-:-:S09]  /*0f40*/  UISETP.NE.AND UP0, UPT, UR11, URZ, UPT ;  /* 0x000000ff0b00728c */ /* 0x000fd2000bf05270 */
[----:B------:R-:W-:Y:S05]  /*0f50*/  BRA.U !UP0, `(.L_x_10) ;  /* 0x0000000108ac7547 */ /* 0x000fea000b800000 */
[----:B------:R-:W-:Y:S02]  /*0f60*/  UIADD3 UR5, UPT, UPT, UR11, -0x1, URZ ;  /* 0xffffffff0b057890 */ /* 0x000fe4000fffe0ff */
[----:B------:R-:W-:Y:S02]  /*0f70*/  UISETP.NE.AND UP1, UPT, UR6, URZ, UPT ;  /* 0x000000ff0600728c */ /* 0x000fe4000bf25270 */
[----:B------:R-:W-:-:S09]  /*0f80*/  UISETP.GE.U32.AND UP0, UPT, UR5, 0x3, UPT ;  /* 0x000000030500788c */ /* 0x000fd2000bf06070 */
[----:B------:R-:W-:Y:S05]  /*0f90*/  BRA.U !UP0, `(.L_x_13) ;  /* 0x00000001083c7547 */ /* 0x000fea000b800000 */
[----:B0-----:R-:W0:Y:S01]  /*0fa0*/  LDC.64 R16, c[0x0][0x3a0] ;  /* 0x0000e800ff107b82 */ /* 0x001e220000000a00 */
[----:B------:R-:W-:Y:S01]  /*0fb0*/  HFMA2 R21, -RZ, RZ, 0, 0.32373046875 ;  /* 0x0000352eff157431 */ /* 0x000fe200000001ff */
[----:B------:R-:W-:-:S06]  /*0fc0*/  MOV R23, 0x80000000 ;  /* 0x8000000000177802 */ /* 0x000fcc0000000f00 */
[----:B------:R-:W1:Y:S01]  /*0fd0*/  LDC.64 R14, c[0x0][0x3a8] ;  /* 0x0000ea00ff0e7b82 */ /* 0x000e620000000a00 */
[----:B0-----:R-:W-:-:S05]  /*0fe0*/  IMAD.WIDE.U32 R16, R19, 0x4, R16 ;  /* 0x0000000413107825 */ /* 0x001fca00078e0010 */
[----:B------:R2:W-:Y:S01]  /*0ff0*/  STG.E desc[UR18][R16.64], R21 ;  /* 0x0000001510007986 */ /* 0x0005e2000c101912 */
[----:B-1----:R-:W-:-:S04]  /*1000*/  IMAD.WIDE.U32 R14, R19, 0x4, R14 ;  /* 0x00000004130e7825 */ /* 0x002fc800078e000e */
[----:B------:R-:W-:Y:S01]  /*1010*/  VIADD R19, R19, 0x4 ;  /* 0x0000000413137836 */ /* 0x000fe20000000000 */
[----:B------:R2:W-:Y:S04]  /*1020*/  STG.E desc[UR18][R14.64], R23 ;  /* 0x000000170e007986 */ /* 0x0005e8000c101912 */
[----:B------:R2:W-:Y:S04]  /*1030*/  STG.E desc[UR18][R16.64+0x4], R21 ;  /* 0x0000041510007986 */ /* 0x0005e8000c101912 */
[----:B------:R2:W-:Y:S04]  /*1040*/  STG.E desc[UR18][R14.64+0x4], R23 ;  /* 0x000004170e007986 */ /* 0x0005e8000c101912 */
[----:B------:R2:W-:Y:S04]  /*1050*/  STG.E desc[UR18][R16.64+0x8], R21 ;  /* 0x0000081510007986 */ /* 0x0005e8000c101912 */
[----:B------:R2:W-:Y:S04]  /*1060*/  STG.E desc[UR18][R14.64+0x8], R23 ;  /* 0x000008170e007986 */ /* 0x0005e8000c101912 */
[----:B------:R2:W-:Y:S04]  /*1070*/  STG.E desc[UR18][R16.64+0xc], R21 ;  /* 0x00000c1510007986 */ /* 0x0005e8000c101912 */
[----:B------:R2:W-:Y:S02]  /*1080*/  STG.E desc[UR18][R14.64+0xc], R23 ;  /* 0x00000c170e007986 */ /* 0x0005e4000c101912 */
.L_x_13:
[----:B------:R-:W-:Y:S05]  /*1090*/  BRA.U !UP1, `(.L_x_10) ;  /* 0x00000001095c7547 */ /* 0x000fea000b800000 */
[----:B------:R-:W-:Y:S02]  /*10a0*/  UISETP.NE.AND UP0, UPT, UR6, 0x1, UPT ;  /* 0x000000010600788c */ /* 0x000fe4000bf05270 */
[----:B------:R-:W-:-:S07]  /*10b0*/  ULOP3.LUT UP1, URZ, UR17, 0x1, URZ, 0xc0, !UPT ;  /* 0x0000000111ff7892 */ /* 0x000fce000f82c0ff */
[----:B------:R-:W-:Y:S05]  /*10c0*/  BRA.U !UP0, `(.L_x_14) ;  /* 0x00000001082c7547 */ /* 0x000fea000b800000 */
[----:B0-2---:R-:W0:Y:S01]  /*10d0*/  LDC.64 R16, c[0x0][0x3a0] ;  /* 0x0000e800ff107b82 */ /* 0x005e220000000a00 */
[----:B------:R-:W-:Y:S01]  /*10e0*/  HFMA2 R21, -RZ, RZ, 0, 0.32373046875 ;  /* 0x0000352eff157431 */ /* 0x000fe200000001ff */
[----:B------:R-:W-:-:S06]  /*10f0*/  MOV R23, 0x80000000 ;  /* 0x8000000000177802 */ /* 0x000fcc0000000f00 */
[----:B------:R-:W1:Y:S01]  /*1100*/  LDC.64 R14, c[0x0][0x3a8] ;  /* 0x0000ea00ff0e7b82 */ /* 0x000e620000000a00 */
[----:B0-----:R-:W-:-:S05]  /*1110*/  IMAD.WIDE.U32 R16, R19, 0x4, R16 ;  /* 0x0000000413107825 */ /* 0x001fca00078e0010 */
[----:B------:R3:W-:Y:S01]  /*1120*/  STG.E desc[UR18][R16.64], R21 ;  /* 0x0000001510007986 */ /* 0x0007e2000c101912 */
[C---:B-1----:R-:W-:Y:S01]  /*1130*/  IMAD.WIDE.U32 R14, R19.reuse, 0x4, R14 ;  /* 0x00000004130e7825 */ /* 0x042fe200078e000e */
[----:B------:R-:W-:-:S04]  /*1140*/  IADD3 R19, PT, PT, R19, 0x2, RZ ;  /* 0x0000000213137810 */ /* 0x000fc80007ffe0ff */
[----:B------:R3:W-:Y:S04]  /*1150*/  STG.E desc[UR18][R14.64], R23 ;  /* 0x000000170e007986 */ /* 0x0007e8000c101912 */
[----:B------:R3:W-:Y:S04]  /*1160*/  STG.E desc[UR18][R16.64+0x4], R21 ;  /* 0x0000041510007986 */ /* 0x0007e8000c101912 */
[----:B------:R3:W-:Y:S02]  /*1170*/  STG.E desc[UR18][R14.64+0x4], R23 ;  /* 0x000004170e007986 */ /* 0x0007e4000c101912 */
.L_x_14:
[----:B------:R-:W-:Y:S05]  /*1180*/  BRA.U !UP1, `(.L_x_10) ;  /* 0x0000000109207547 */ /* 0x000fea000b800000 */
[----:B0-23--:R-:W0:Y:S01]  /*1190*/  LDC.64 R14, c[0x0][0x3a0] ;  /* 0x0000e800ff0e7b82 */ /* 0x00de220000000a00 */
[----:B------:R-:W-:-:S07]  /*11a0*/  HFMA2 R21, -RZ, RZ, 0, 0.32373046875 ;  /* 0x0000352eff157431 */ /* 0x000fce00000001ff */
[----:B------:R-:W1:Y:S01]  /*11b0*/  LDC.64 R16, c[0x0][0x3a8] ;  /* 0x0000ea00ff107b82 */ /* 0x000e620000000a00 */
[----:B0-----:R-:W-:-:S05]  /*11c0*/  IMAD.WIDE.U32 R14, R19, 0x4, R14 ;  /* 0x00000004130e7825 */ /* 0x001fca00078e000e */
[----:B------:R4:W-:Y:S01]  /*11d0*/  STG.E desc[UR18][R14.64], R21 ;  /* 0x000000150e007986 */ /* 0x0009e2000c101912 */
[----:B-1----:R-:W-:Y:S01]  /*11e0*/  IMAD.WIDE.U32 R16, R19, 0x4, R16 ;  /* 0x0000000413107825 */ /* 0x002fe200078e0010 */
[----:B------:R-:W-:-:S05]  /*11f0*/  MOV R19, 0x80000000 ;  /* 0x8000000000137802 */ /* 0x000fca0000000f00 */
[----:B------:R4:W-:Y:S02]  /*1200*/  STG.E desc[UR18][R16.64], R19 ;  /* 0x0000001310007986 */ /* 0x0009e4000c101912 */
.L_x_10:
[C---:B0-234-:R-:W-:Y:S01]  /*1210*/  FMUL R14, |R3|.reuse, 16777216 ;  /* 0x4b800000030e7820 */ /* 0x05dfe20000400200 */
[----:B------:R-:W-:Y:S01]  /*1220*/  FSETP.GEU.AND P0, PT, |R3|, 1.175494350822287508e-38, PT ;  /* 0x008000000300780b */ /* 0x000fe20003f0e200 */
[----:B------:R-:W-:Y:S01]  /*1230*/  FMUL R15, |R0|, 16777216 ;  /* 0x4b800000000f7820 */ /* 0x000fe20000400200 */
[----:B------:R-:W-:Y:S02]  /*1240*/  UMOV UR5, URZ ;  /* 0x000000ff00057c82 */ /* 0x000fe40008000000 */
[----:B------:R-:W-:Y:S02]  /*1250*/  FSEL R16, R14, |R3|, !P0 ;  /* 0x400000030e107208 */ /* 0x000fe40004000000 */
[----:B------:R-:W-:-:S04]  /*1260*/  FSEL R15, R15, |R0|, !P0 ;  /* 0x400000000f0f7208 */ /* 0x000fc80004000000 */
[----:B------:R-:W0:Y:S02]  /*1270*/  MUFU.RCP R16, R16 ;  /* 0x0000001000107308 */ /* 0x000e240000001000 */
[----:B0-----:R-:W-:-:S06]  /*1280*/  FMUL R15, R16, R15 ;  /* 0x0000000f100f7220 */ /* 0x001fcc0000400000 */
[----:B------:R-:W0:Y:S02]  /*1290*/  FRND.TRUNC R15, R15 ;  /* 0x0000000f000f7307 */ /* 0x000e24000020d000 */
[----:B0-----:R-:W-:-:S05]  /*12a0*/  FFMA R14, R15, -|R3|, |R0| ;  /* 0xc00000030f0e7223 */ /* 0x001fca0000000400 */
[----:B------:R-:W-:-:S13]  /*12b0*/  ISETP.GE.U32.AND P0, PT, R14, R2, PT ;  /* 0x000000020e00720c */ /* 0x000fda0003f06070 */
.L_x_21:
[----:B------:R-:W0:Y:S01]  /*12c0*/  LDCU UR7, c[0x0][0x38c] ;  /* 0x00007180ff0777ac */ /* 0x000e220008000800 */
[C---:B------:R-:W-:Y:S01]  /*12d0*/  FSETP.GEU.AND P1, PT, |R0|.reuse, |R3|, PT ;  /* 0x400000030000720b */ /* 0x040fe20003f2e200 */
[----:B------:R-:W-:Y:S01]  /*12e0*/  FADD R17, |R0|, -RZ ;  /* 0x800000ff00117221 */ /* 0x000fe20000000200 */
[----:B------:R-:W-:-:S04]  /*12f0*/  UIADD3 UR5, UPT, UPT, UR5, 0x1, URZ ;  /* 0x0000000105057890 */ /* 0x000fc8000fffe0ff */
[----:B0-----:R-:W-:-:S07]  /*1300*/  UISETP.NE.AND UP0, UPT, UR5, UR7, UPT ;  /* 0x000000070500728c */ /* 0x001fce000bf05270 */
[----:B------:R-:W-:Y:S05]  /*1310*/  @!P1 BRA `(.L_x_15) ;  /* 0x0000000000a09947 */ /* 0x000fea0003800000 */
[----:B------:R-:W-:-:S13]  /*1320*/  FSETP.GTU.AND P1, PT, |R0|, R5, PT ;  /* 0x000000050000720b */ /* 0x000fda0003f2c200 */
[----:B------:R-:W-:Y:S05]  /*1330*/  @P1 BRA `(.L_x_16) ;  /* 0x0000000000481947 */ /* 0x000fea0003800000 */
[----:B------:R-:W-:Y:S01]  /*1340*/  IMAD.MOV.U32 R17, RZ, RZ, R15 ;  /* 0x000000ffff117224 */ /* 0x000fe200078e000f */
[----:B------:R-:W-:Y:S06]  /*1350*/  @!P0 BRA `(.L_x_17) ;  /* 0x0000000000388947 */ /* 0x000fec0003800000 */
[----:B------:R-:W-:-:S13]  /*1360*/  ISETP.GT.U32.AND P1, PT, R14, -0x80000000, PT ;  /* 0x800000000e00780c */ /* 0x000fda0003f24070 */
[----:B------:R-:W-:Y:S05]  /*1370*/  @P1 BRA `(.L_x_18) ;  /* 0x0000000000241947 */ /* 0x000fea0003800000 */
[----:B------:R-:W-:Y:S01]  /*1380*/  FADD R19, |R3|, |R3| ;  /* 0x4000000303137221 */ /* 0x000fe20000000200 */
[----:B------:R-:W-:-:S04]  /*1390*/  FADD R17, R17, 1 ;  /* 0x3f80000011117421 */ /* 0x000fc80000000000 */
[----:B------:R-:W-:-:S13]  /*13a0*/  FSETP.GE.AND P1, PT, R14, R19, PT ;  /* 0x000000130e00720b */ /* 0x000fda0003f26000 */
[----:B------:R-:W-:Y:S05]  /*13b0*/  @!P1 BRA `(.L_x_17) ;  /* 0x0000000000209947 */ /* 0x000fea0003800000 */
[----:B------:R-:W-:Y:S01]  /*13c0*/  FFMA R16, |R3|, -3, R14 ;  /* 0xc040000003107823 */ /* 0x000fe2000000020e */
[----:B------:R-:W-:-:S04]  /*13d0*/  FADD R17, R17, 1 ;  /* 0x3f80000011117421 */ /* 0x000fc80000000000 */
[----:B------:R-:W-:-:S13]  /*13e0*/  FSETP.GE.AND P1, PT, R16, RZ, PT ;  /* 0x000000ff1000720b */ /* 0x000fda0003f26000 */
[----:B------:R-:W-:Y:S01]  /*13f0*/  @P1 FADD R17, R17, 1 ;  /* 0x3f80000011111421 */ /* 0x000fe20000000000 */
[----:B------:R-:W-:Y:S06]  /*1400*/  BRA `(.L_x_17) ;  /* 0x00000000000c7947 */ /* 0x000fec0003800000 */
.L_x_18:
[----:B------:R-:W-:Y:S01]  /*1410*/  FSETP.GEU.AND P1, PT, R14, -|R3|, PT ;  /* 0xc00000030e00720b */ /* 0x000fe20003f2e000 */
[----:B------:R-:W-:-:S12]  /*1420*/  FADD R17, R17, -1 ;  /* 0xbf80000011117421 */ /* 0x000fd80000000000 */
[----:B------:R-:W-:-:S07]  /*1430*/  @!P1 FADD R17, R17, -1 ;  /* 0xbf80000011119421 */ /* 0x000fce0000000000 */
.L_x_17:
[----:B------:R-:W-:Y:S01]  /*1440*/  FFMA R17, R17, -|R3|, |R0| ;  /* 0xc000000311117223 */ /* 0x000fe20000000400 */
[----:B------:R-:W-:Y:S06]  /*1450*/  BRA `(.L_x_15) ;  /* 0x0000000000507947 */ /* 0x000fec0003800000 */
.L_x_16:
[----:B------:R-:W-:Y:S02]  /*1460*/  ISETP.NE.AND P1, PT, R9, RZ, PT ;  /* 0x000000ff0900720c */ /* 0x000fe40003f25270 */
[----:B------:R-:W-:-:S11]  /*1470*/  MOV R16, R4 ;  /* 0x0000000400107202 */ /* 0x000fd60000000f00 */
[----:B------:R-:W-:Y:S05]  /*1480*/  @!P1 BRA `(.L_x_19) ;  /* 0x00000000003c9947 */ /* 0x000fea0003800000 */
[----:B------:R-:W-:Y:S02]  /*1490*/  MOV R16, R4 ;  /* 0x0000000400107202 */ /* 0x000fe40000000f00 */
[----:B------:R-:W-:-:S07]  /*14a0*/  MOV R17, R9 ;  /* 0x0000000900117202 */ /* 0x000fce0000000f00 */
.L_x_20:
[----:B------:R-:W-:-:S04]  /*14b0*/  VIMNMX.U32 R19, PT, PT, R17, 0xb800000, PT ;  /* 0x0b80000011137848 */ /* 0x000fc80003fe0000 */
[C---:B------:R-:W-:Y:S02]  /*14c0*/  IADD3 R21, PT, PT, R19.reuse, R16, RZ ;  /* 0x0000001013157210 */ /* 0x040fe40007ffe0ff */
[----:B------:R-:W-:-:S03]  /*14d0*/  IADD3 R17, PT, PT, -R19, R17, RZ ;  /* 0x0000001113117210 */ /* 0x000fc60007ffe1ff */
[----:B------:R-:W-:Y:S01]  /*14e0*/  FMUL R16, R13, R21 ;  /* 0x000000150d107220 */ /* 0x000fe20000400000 */
[----:B------:R-:W-:-:S03]  /*14f0*/  ISETP.NE.AND P2, PT, R17, RZ, PT ;  /* 0x000000ff1100720c */ /* 0x000fc60003f45270 */
[----:B------:R-:W-:-:S04]  /*1500*/  FFMA R20, -R8, R16, R21 ;  /* 0x0000001008147223 */ /* 0x000fc80000000115 */
[----:B------:R-:W-:-:S04]  /*1510*/  FFMA R20, R13, R20, R16 ;  /* 0x000000140d147223 */ /* 0x000fc80000000010 */
[----:B------:R-:W-:-:S04]  /*1520*/  FFMA R23, -R8, R20, R21 ;  /* 0x0000001408177223 */ /* 0x000fc80000000115 */
[----:B------:R-:W-:-:S06]  /*1530*/  FFMA.RZ R23, R13, R23, R20 ;  /* 0x000000170d177223 */ /* 0x000fcc000000c014 */
[----:B------:R-:W0:Y:S02]  /*1540*/  FRND.TRUNC R23, R23 ;  /* 0x0000001700177307 */ /* 0x000e24000020d000 */
[----:B0-----:R-:W-:-:S05]  /*1550*/  FFMA R16, -R8, R23, R21 ;  /* 0x0000001708107223 */ /* 0x001fca0000000115 */
[----:B------:R-:W-:-:S13]  /*1560*/  ISETP.NE.AND P1, PT, R16, RZ, PT ;  /* 0x000000ff1000720c */ /* 0x000fda0003f25270 */
[----:B------:R-:W-:Y:S05]  /*1570*/  @P1 BRA P2, `(.L_x_20) ;  /* 0xfffffffc00cc1947 */ /* 0x000fea000103ffff */
.L_x_19:
[----:B------:R-:W-:-:S04]  /*1580*/  FMUL R17, R16, 1.1920928955078125e-07 ;  /* 0x3400000010117820 */ /* 0x000fc80000400000 */
[----:B------:R-:W-:-:S07]  /*1590*/  FMUL R17, R18, R17 ;  /* 0x0000001112117220 */ /* 0x000fce0000400000 */
.L_x_15:
[----:B------:R-:W-:Y:S05]  /*15a0*/  BRA.U UP0, `(.L_x_21) ;  /* 0xfffffffd00447547 */ /* 0x000fea000b83ffff */
[C---:B------:R-:W-:Y:S01]  /*15b0*/  FSETP.NAN.AND P0, PT, |R17|.reuse, |R17|, PT ;  /* 0x400000111100720b */ /* 0x040fe20003f08200 */
[----:B------:R-:W0:Y:S01]  /*15c0*/  LDCU UR5, c[0x0][0x3e0] ;  /* 0x00007c00ff0577ac */ /* 0x000e220008000800 */
[----:B------:R-:W-:-:S04]  /*15d0*/  LOP3.LUT R14, R17, 0x80000000, R0, 0xb8, !PT ;  /* 0x80000000110e7812 */ /* 0x000fc800078eb800 */
[----:B------:R-:W-:-:S04]  /*15e0*/  FSEL R17, R17, R14, P0 ;  /* 0x0000000e11117208 */ /* 0x000fc80000000000 */
[----:B------:R-:W1:Y:S01]  /*15f0*/  MUFU.RCP R14, R17 ;  /* 0x00000011000e7308 */ /* 0x000e620000001000 */
[----:B0-----:R-:W-:-:S07]  /*1600*/  IMAD.U32 R20, RZ, RZ, UR5 ;  /* 0x00000005ff147e24 */ /* 0x001fce000f8e00ff */
[----:B------:R-:W0:Y:S01]  /*1610*/  FCHK P0, R20, R17 ;  /* 0x0000001114007302 */ /* 0x000e220000000000 */
[----:B-1----:R-:W-:-:S04]  /*1620*/  FFMA R15, -R17, R14, 1 ;  /* 0x3f800000110f7423 */ /* 0x002fc8000000010e */
[----:B------:R-:W-:-:S04]  /*1630*/  FFMA R14, R14, R15, R14 ;  /* 0x0000000f0e0e7223 */ /* 0x000fc8000000000e */
[----:B------:R-:W-:-:S04]  /*1640*/  FFMA R15, R14, UR5, RZ ;  /* 0x000000050e0f7c23 */ /* 0x000fc800080000ff */
[----:B------:R-:W-:-:S04]  /*1650*/  FFMA R16, -R17, R15, UR5 ;  /* 0x0000000511107e23 */ /* 0x000fc8000800010f */
[----:B------:R-:W-:Y:S01]  /*1660*/  FFMA R16, R14, R16, R15 ;  /* 0x000000100e107223 */ /* 0x000fe2000000000f */
[----:B0-----:R-:W-:Y:S06]  /*1670*/  @!P0 BRA `(.L_x_22) ;  /* 0x0000000000148947 */ /* 0x001fec0003800000 */
[----:B------:R-:W0:Y:S01]  /*1680*/  LDC R15, c[0x0][0x3e0] ;  /* 0x0000f800ff0f7b82 */ /* 0x000e220000000800 */
[----:B------:R-:W-:Y:S02]  /*1690*/  MOV R14, R17 ;  /* 0x00000011000e7202 */ /* 0x000fe40000000f00 */
[----:B------:R-:W-:-:S07]  /*16a0*/  MOV R20, 0x16c0 ;  /* 0x000016c000147802 */ /* 0x000fce0000000f00 */
[----:B0-----:R-:W-:Y:S05]  /*16b0*/  CALL.REL.NOINC `($__internal_1_$__cuda_sm3x_div_rn_noftz_f32_slowpath) ;  /* 0x0000000c00c07944 */ /* 0x001fea0003c00000 */
[----:B------:R-:W-:-:S07]  /*16c0*/  MOV R16, R19 ;  /* 0x0000001300107202 */ /* 0x000fce0000000f00 */
.L_x_22:
[----:B------:R-:W0:Y:S02]  /*16d0*/  LDCU UR5, c[0x0][0x3dc] ;  /* 0x00007b80ff0577ac */ /* 0x000e240008000800 */
[----:B0-----:R-:W-:-:S05]  /*16e0*/  FADD R16, -R16, UR5 ;  /* 0x0000000510107e21 */ /* 0x001fca0008000100 */
[----:B------:R-:W-:-:S13]  /*16f0*/  FSETP.GTU.AND P0, PT, R16, R12, PT ;  /* 0x0000000c1000720b */ /* 0x000fda0003f0c000 */
[----:B------:R-:W-:Y:S05]  /*1700*/  @P0 BRA `(.L_x_23) ;  /* 0x00000000000c0947 */ /* 0x000fea0003800000 */
[----:B------:R-:W-:-:S07]  /*1710*/  MOV R21, 0x1730 ;  /* 0x0000173000157802 */ /* 0x000fce0000000f00 */
[----:B------:R-:W-:Y:S05]  /*1720*/  CALL.REL.NOINC `($__internal_0_$__cuda_sm20_sqrt_rn_f32_slowpath) ;  /* 0x0000000c00407944 */ /* 0x000fea0003c00000 */
[----:B------:R-:W-:-:S07]  /*1730*/  FFMA R16, R11, R20, R16 ;  /* 0x000000140b107223 */ /* 0x000fce0000000010 */
.L_x_23:
[----:B------:R-:W0:Y:S01]  /*1740*/  LDCU UR5, c[0x0][0x384] ;  /* 0x00007080ff0577ac */ /* 0x000e220008000800 */
[----:B------:R-:W-:-:S04]  /*1750*/  UIADD3 UR4, UPT, UPT, UR4, 0x1, URZ ;  /* 0x0000000104047890 */ /* 0x000fc8000fffe0ff */
[----:B0-----:R-:W-:-:S09]  /*1760*/  UISETP.NE.AND UP0, UPT, UR4, UR5, UPT ;  /* 0x000000050400728c */ /* 0x001fd2000bf05270 */
[----:B------:R-:W-:Y:S05]  /*1770*/  BRA.U !UP0, `(.L_x_2) ;  /* 0x0000000d08047547 */ /* 0x000fea000b800000 */
[----:B------:R-:W-:Y:S05]  /*1780*/  BRA `(.L_x_24) ;  /* 0xfffffff400347947 */ /* 0x000fea000383ffff */
.L_x_9:
[----:B------:R-:W0:Y:S02]  /*1790*/  LDCU UR4, c[0x0][0x388] ;  /* 0x00007100ff0477ac */ /* 0x000e240008000800 */
[----:B0-----:R-:W-:-:S09]  /*17a0*/  UISETP.GE.AND UP0, UPT, UR4, 0x1, UPT ;  /* 0x000000010400788c */ /* 0x001fd2000bf06270 */
[----:B------:R-:W-:Y:S05]  /*17b0*/  BRA.U !UP0, `(.L_x_25) ;  /* 0x0000000908887547 */ /* 0x000fea000b800000 */
[----:B------:R-:W0:Y:S01]  /*17c0*/  LDC R14, c[0x0][0x3bc] ;  /* 0x0000ef00ff0e7b82 */ /* 0x000e220000000800 */
[C---:B------:R-:W-:Y:S01]  /*17d0*/  FMUL R0, |R13|.reuse, 2.8853900432586669922 ;  /* 0x4038aa3b0d007820 */ /* 0x040fe20000400200 */
[----:B------:R-:W-:Y:S01]  /*17e0*/  UMOV UR4, 0x2370d27f ;  /* 0x2370d27f00047882 */ /* 0x000fe20000000000 */
[----:B------:R-:W-:Y:S01]  /*17f0*/  MOV R8, 0x3c80f082 ;  /* 0x3c80f08200087802 */ /* 0x000fe20000000f00 */
[----:B------:R-:W-:Y:S01]  /*1800*/  HFMA2 R4, -RZ, RZ, 1.875, 0 ;  /* 0x3f800000ff047431 */ /* 0x000fe200000001ff */
[----:B------:R-:W-:Y:S01]  /*1810*/  MOV R15, UR4 ;  /* 0x00000004000f7c02 */ /* 0x000fe20008000f00 */
[C---:B------:R-:W-:Y:S01]  /*1820*/  FMUL R5, R13.reuse, R13 ;  /* 0x0000000d0d057220 */ /* 0x040fe20000400000 */
[----:B------:R-:W1:Y:S01]  /*1830*/  MUFU.EX2 R0, R0 ;  /* 0x0000000000007308 */ /* 0x000e620000000800 */
[C---:B------:R-:W-:Y:S02]  /*1840*/  FSETP.GE.AND P0, PT, |R13|.reuse, 0.60000002384185791016, PT ;  /* 0x3f19999a0d00780b */ /* 0x040fe40003f06200 */
[----:B------:R-:W-:-:S05]  /*1850*/  FSETP.GE.AND P1, PT, |R13|, 9.010913848876953125, PT ;  /* 0x41102cb40d00780b */ /* 0x000fca0003f26200 */
[----:B0-----:R-:W0:Y:S01]  /*1860*/  MUFU.RCP R2, R14 ;  /* 0x0000000e00027308 */ /* 0x001e220000001000 */
[----:B-1----:R-:W-:Y:S01]  /*1870*/  FADD R3, R0, 1 ;  /* 0x3f80000000037421 */ /* 0x002fe20000000000 */
[----:B------:R-:W-:-:S04]  /*1880*/  FFMA R0, R5, R8, -0.052303962409496307373 ;  /* 0xbd563cae05007423 */ /* 0x000fc80000000008 */
[C---:B------:R-:W-:Y:S02]  /*1890*/  FFMA R0, R5.reuse, R0, 0.1331529766321182251 ;  /* 0x3e08594105007423 */ /* 0x040fe40000000000 */
[----:B------:R-:W1:Y:S02]  /*18a0*/  MUFU.RCP R3, R3 ;  /* 0x0000000300037308 */ /* 0x000e640000001000 */
[----:B------:R-:W-:-:S04]  /*18b0*/  FFMA R0, R5, R0, -0.33332768082618713379 ;  /* 0xbeaaa9ed05007423 */ /* 0x000fc80000000000 */
[----:B------:R-:W-:Y:S02]  /*18c0*/  FFMA R0, R5, R0, RZ ;  /* 0x0000000005007223 */ /* 0x000fe400000000ff */
[----:B------:R-:W2:Y:S01]  /*18d0*/  FCHK P2, R15, R14 ;  /* 0x0000000e0f007302 */ /* 0x000ea20000040000 */
[----:B0-----:R-:W-:-:S04]  /*18e0*/  FFMA R9, R2, -R14, 1 ;  /* 0x3f80000002097423 */ /* 0x001fc8000000080e */
[----:B------:R-:W-:Y:S01]  /*18f0*/  FFMA R2, R2, R9, R2 ;  /* 0x0000000902027223 */ /* 0x000fe20000000002 */
[----:B-1----:R-:W-:-:S03]  /*1900*/  FFMA R4, R3, -2, R4 ;  /* 0xc000000003047823 */ /* 0x002fc60000000004 */
[----:B------:R-:W-:Y:S02]  /*1910*/  FFMA R9, R2, 1.305500035149469821e-17, RZ ;  /* 0x2370d27f02097823 */ /* 0x000fe400000000ff */
[----:B------:R-:W-:Y:S02]  /*1920*/  FSEL R4, R4, 1, !P1 ;  /* 0x3f80000004047808 */ /* 0x000fe40004800000 */
[----:B------:R-:W-:Y:S02]  /*1930*/  FFMA R8, R9, -R14, 1.305500035149469821e-17 ;  /* 0x2370d27f09087423 */ /* 0x000fe4000000080e */
[----:B------:R-:W-:Y:S02]  /*1940*/  LOP3.LUT R3, R4, 0x80000000, R13, 0xb8, !PT ;  /* 0x8000000004037812 */ /* 0x000fe400078eb80d */
[----:B------:R-:W-:Y:S01]  /*1950*/  FFMA R2, R2, R8, R9 ;  /* 0x0000000802027223 */ /* 0x000fe20000000009 */
[----:B------:R-:W-:Y:S01]  /*1960*/  @!P0 FFMA R3, R0, R13, R13 ;  /* 0x0000000d00038223 */ /* 0x000fe2000000000d */
[----:B--2---:R-:W-:Y:S06]  /*1970*/  @!P2 BRA `(.L_x_26) ;  /* 0x000000000014a947 */ /* 0x004fec0003800000 */
[----:B------:R-:W0:Y:S01]  /*1980*/  LDC R14, c[0x0][0x3bc] ;  /* 0x0000ef00ff0e7b82 */ /* 0x000e220000000800 */
[----:B------:R-:W-:Y:S01]  /*1990*/  IMAD.MOV.U32 R15, RZ, RZ, 0x2370d27f ;  /* 0x2370d27fff0f7424 */ /* 0x000fe200078e00ff */
[----:B------:R-:W-:-:S07]  /*19a0*/  MOV R20, 0x19c0 ;  /* 0x000019c000147802 */ /* 0x000fce0000000f00 */
[----:B0-----:R-:W-:Y:S05]  /*19b0*/  CALL.REL.NOINC `($__internal_1_$__cuda_sm3x_div_rn_noftz_f32_slowpath) ;  /* 0x0000000c00007944 */ /* 0x001fea0003c00000 */
[----:B------:R-:W-:-:S07]  /*19c0*/  MOV R2, R19 ;  /* 0x0000001300027202 */ /* 0x000fce0000000f00 */
.L_x_26:
[----:B------:R-:W0:Y:S01]  /*19d0*/  LDC.64 R4, c[0x0][0x3b0] ;  /* 0x0000ec00ff047b82 */ /* 0x000e220000000a00 */
[----:B------:R-:W1:Y:S01]  /*19e0*/  LDCU UR7, c[0x0][0x3b8] ;  /* 0x00007700ff0777ac */ /* 0x000e620008000800 */
[----:B------:R-:W2:Y:S02]  /*19f0*/  LDCU UR4, c[0x0][0x388] ;  /* 0x00007100ff0477ac */ /* 0x000ea40008000800 */
[----:B--2---:R-:W-:Y:S01]  /*1a00*/  ULOP3.LUT UR5, UR4, 0x7, URZ, 0xc0, !UPT ;  /* 0x0000000704057892 */ /* 0x004fe2000f8ec0ff */
[----:B0-----:R-:W-:Y:S01]  /*1a10*/  FADD R0, R5, -1.9771000146865844727 ;  /* 0xbffd119d05007421 */ /* 0x001fe20000000000 */
[----:B------:R-:W-:Y:S02]  /*1a20*/  ULOP3.LUT UR8, UR4, 0x7ffffff8, URZ, 0xc0, !UPT ;  /* 0x7ffffff804087892 */ /* 0x000fe4000f8ec0ff */
[----:B------:R-:W-:Y:S01]  /*1a30*/  ULOP3.LUT UR6, UR4, 0x3, URZ, 0xc0, !UPT ;  /* 0x0000000304067892 */ /* 0x000fe2000f8ec0ff */
[----:B-1----:R-:W-:Y:S01]  /*1a40*/  FADD R5, R0, UR7 ;  /* 0x0000000700057e21 */ /* 0x002fe20008000000 */
[----:B------:R-:W-:Y:S01]  /*1a50*/  FADD R0, -R3, R2 ;  /* 0x0000000203007221 */ /* 0x000fe20000000100 */
[----:B------:R-:W-:-:S02]  /*1a60*/  UIADD3 UR5, UPT, UPT, UR5, -0x1, URZ ;  /* 0xffffffff05057890 */ /* 0x000fc4000fffe0ff */
[----:B------:R-:W-:Y:S01]  /*1a70*/  FADD R3, R5, R4 ;  /* 0x0000000405037221 */ /* 0x000fe20000000000 */
[----:B------:R-:W-:-:S09]  /*1a80*/  UMOV UR4, URZ ;  /* 0x000000ff00047c82 */ /* 0x000fd20008000000 */
.L_x_33:
[----:B0-----:R-:W0:Y:S01]  /*1a90*/  LDCU UR7, c[0x0][0x388] ;  /* 0x00007100ff0777ac */ /* 0x001e220008000800 */
[----:B------:R-:W-:Y:S01]  /*1aa0*/  HFMA2 R2, -RZ, RZ, 0, 0 ;  /* 0x00000000ff027431 */ /* 0x000fe200000001ff */
[----:B------:R-:W-:Y:S01]  /*1ab0*/  MOV R16, 0x7bb68c9d ;  /* 0x7bb68c9d00107802 */ /* 0x000fe20000000f00 */
[----:B0-----:R-:W-:-:S09]  /*1ac0*/  UISETP.GE.U32.AND UP0, UPT, UR7, 0x8, UPT ;  /* 0x000000080700788c */ /* 0x001fd2000bf06070 */
[----:B--234-:R-:W-:Y:S05]  /*1ad0*/  BRA.U !UP0, `(.L_x_27) ;  /* 0x0000000108b07547 */ /* 0x01cfea000b800000 */
[----:B------:R-:W0:Y:S01]  /*1ae0*/  LDC.64 R4, c[0x0][0x3a0] ;  /* 0x0000e800ff047b82 */ /* 0x000e220000000a00 */
[----:B------:R-:W-:Y:S02]  /*1af0*/  MOV R13, RZ ;  /* 0x000000ff000d7202 */ /* 0x000fe40000000f00 */
[----:B------:R-:W-:-:S05]  /*1b00*/  MOV R16, 0x7bb68c9d ;  /* 0x7bb68c9d00107802 */ /* 0x000fca0000000f00 */
[----:B------:R-:W1:Y:S02]  /*1b10*/  LDC.64 R8, c[0x0][0x3a8] ;  /* 0x0000ea00ff087b82 */ /* 0x000e640000000a00 */
.L_x_28:
[----:B--2---:R-:W-:Y:S01]  /*1b20*/  FFMA R15, R3, 1.9077277293318059604e-41, R16 ;  /* 0x0000352e030f7823 */ /* 0x004fe20000000010 */
[----:B------:R-:W-:Y:S02]  /*1b30*/  HFMA2 R23, -RZ, RZ, -0.0 , 0 ;  /* 0x80000000ff177431 */ /* 0x000fe400000001ff */
[----:B------:R-:W-:Y:S02]  /*1b40*/  IMAD.MOV.U32 R21, RZ, RZ, 0x352e ;  /* 0x0000352eff157424 */ /* 0x000fe400078e00ff */
[----:B------:R-:W-:Y:S01]  /*1b50*/  FADD R2, R0, R15 ;  /* 0x0000000f00027221 */ /* 0x000fe20000000000 */
[----:B-1----:R-:W-:-:S04]  /*1b60*/  IMAD.WIDE.U32 R18, R13, 0x4, R8 ;  /* 0x000000040d127825 */ /* 0x002fc800078e0008 */
[----:B------:R-:W-:-:S04]  /*1b70*/  FFMA R15, R3, 1.9077277293318059604e-41, R2 ;  /* 0x0000352e030f7823 */ /* 0x000fc80000000002 */
[----:B------:R-:W-:-:S04]  /*1b80*/  FADD R2, R0, R15 ;  /* 0x0000000f00027221 */ /* 0x000fc80000000000 */
[----:B------:R-:W-:-:S04]  /*1b90*/  FFMA R15, R3, 1.9077277293318059604e-41, R2 ;  /* 0x0000352e030f7823 */ /* 0x000fc80000000002 */
[----:B------:R-:W-:Y:S01]  /*1ba0*/  FADD R2, R0, R15 ;  /* 0x0000000f00027221 */ /* 0x000fe20000000000 */
[C---:B0-----:R-:W-:Y:S01]  /*1bb0*/  IMAD.WIDE.U32 R14, R13.reuse, 0x4, R4 ;  /* 0x000000040d0e7825 */ /* 0x041fe200078e0004 */
[----:B------:R-:W-:-:S03]  /*1bc0*/  IADD3 R13, PT, PT, R13, 0x8, RZ ;  /* 0x000000080d0d7810 */ /* 0x000fc60007ffe0ff */
[----:B------:R-:W-:Y:S01]  /*1bd0*/  FFMA R17, R3, 1.9077277293318059604e-41, R2 ;  /* 0x0000352e03117823 */ /* 0x000fe20000000002 */
[----:B------:R2:W-:Y:S01]  /*1be0*/  STG.E desc[UR18][R14.64], R21 ;  /* 0x000000150e007986 */ /* 0x0005e2000c101912 */
[----:B------:R-:W-:Y:S02]  /*1bf0*/  ISETP.NE.AND P0, PT, R13, UR8, PT ;  /* 0x000000080d007c0c */ /* 0x000fe4000bf05270 */
[C---:B------:R-:W-:Y:S01]  /*1c00*/  FADD R2, R0.reuse, R17 ;  /* 0x0000001100027221 */ /* 0x040fe20000000000 */
[----:B------:R2:W-:Y:S03]  /*1c10*/  STG.E desc[UR18][R18.64], R23 ;  /* 0x0000001712007986 */ /* 0x0005e6000c101912 */
[C---:B------:R-:W-:Y:S01]  /*1c20*/  FFMA R17, R3.reuse, 1.9077277293318059604e-41, R2 ;  /* 0x0000352e03117823 */ /* 0x040fe20000000002 */
[----:B------:R2:W-:Y:S03]  /*1c30*/  STG.E desc[UR18][R14.64+0x4], R21 ;  /* 0x000004150e007986 */ /* 0x0005e6000c101912 */
        /* <DEDUP_REMOVED lines=10> */
[----:B------:R-:W-:Y:S01]  /*1ce0*/  FFMA R17, R3, 1.9077277293318059604e-41, R2 ;  /* 0x0000352e03117823 */ /* 0x000fe20000000002 */
[----:B------:R2:W-:Y:S03]  /*1cf0*/  STG.E desc[UR18][R14.64+0x10], R21 ;  /* 0x000010150e007986 */ /* 0x0005e6000c101912 */
[----:B------:R-:W-:Y:S01]  /*1d00*/  FADD R16, R0, R17 ;  /* 0x0000001100107221 */ /* 0x000fe20000000000 */
[----:B------:R2:W-:Y:S04]  /*1d10*/  STG.E desc[UR18][R18.64+0x10], R23 ;  /* 0x0000101712007986 */ /* 0x0005e8000c101912 */
[----:B------:R2:W-:Y:S04]  /*1d20*/  STG.E desc[UR18][R14.64+0x14], R21 ;  /* 0x000014150e007986 */ /* 0x0005e8000c101912 */
[----:B------:R2:W-:Y:S04]  /*1d30*/  STG.E desc[UR18][R18.64+0x14], R23 ;  /* 0x0000141712007986 */ /* 0x0005e8000c101912 */
[----:B------:R2:W-:Y:S04]  /*1d40*/  STG.E desc[UR18][R14.64+0x18], R21 ;  /* 0x000018150e007986 */ /* 0x0005e8000c101912 */
[----:B------:R2:W-:Y:S04]  /*1d50*/  STG.E desc[UR18][R18.64+0x18], R23 ;  /* 0x0000181712007986 */ /* 0x0005e8000c101912 */
[----:B------:R2:W-:Y:S04]  /*1d60*/  STG.E desc[UR18][R14.64+0x1c], R21 ;  /* 0x00001c150e007986 */ /* 0x0005e8000c101912 */
[----:B------:R2:W-:Y:S01]  /*1d70*/  STG.E desc[UR18][R18.64+0x1c], R23 ;  /* 0x00001c1712007986 */ /* 0x0005e2000c101912 */
[----:B------:R-:W-:Y:S05]  /*1d80*/  @P0 BRA `(.L_x_28) ;  /* 0xfffffffc00640947 */ /* 0x000fea000383ffff */
[----:B------:R-:W-:-:S07]  /*1d90*/  MOV R2, UR8 ;  /* 0x0000000800027c02 */ /* 0x000fce0008000f00 */
.L_x_27:
[----:B------:R-:W-:-:S09]  /*1da0*/  ULOP3.LUT UP0, URZ, UR7, 0x7, URZ, 0xc0, !UPT ;  /* 0x0000000707ff7892 */ /* 0x000fd2000f80c0ff */
[----:B------:R-:W-:Y:S05]  /*1db0*/  BRA.U !UP0, `(.L_x_29) ;  /* 0x0000000108e07547 */ /* 0x000fea000b800000 */
[----:B------:R-:W-:Y:S02]  /*1dc0*/  UISETP.GE.U32.AND UP0, UPT, UR5, 0x3, UPT ;  /* 0x000000030500788c */ /* 0x000fe4000bf06070 */
[----:B------:R-:W-:-:S07]  /*1dd0*/  UISETP.NE.AND UP1, UPT, UR6, URZ, UPT ;  /* 0x000000ff0600728c */ /* 0x000fce000bf25270 */
[----:B------:R-:W-:Y:S05]  /*1de0*/  BRA.U !UP0, `(.L_x_30) ;  /* 0x00000001085c7547 */ /* 0x000fea000b800000 */
[----:B------:R-:W0:Y:S01]  /*1df0*/  LDC.64 R8, c[0x0][0x3a0] ;  /* 0x0000e800ff087b82 */ /* 0x000e220000000a00 */
[----:B------:R-:W-:Y:S01]  /*1e00*/  HFMA2 R17, -RZ, RZ, -0.0 , 0 ;  /* 0x80000000ff117431 */ /* 0x000fe200000001ff */
[----:B--2---:R-:W-:Y:S01]  /*1e10*/  MOV R15, 0x352e ;  /* 0x0000352e000f7802 */ /* 0x004fe20000000f00 */
[----:B------:R-:W-:-:S04]  /*1e20*/  FFMA R13, R3, 1.9077277293318059604e-41, R16 ;  /* 0x0000352e030d7823 */ /* 0x000fc80000000010 */
[----:B------:R-:W-:Y:S01]  /*1e30*/  FADD R14, R0, R13 ;  /* 0x0000000d000e7221 */ /* 0x000fe20000000000 */
[----:B------:R-:W1:Y:S03]  /*1e40*/  LDC.64 R4, c[0x0][0x3a8] ;  /* 0x0000ea00ff047b82 */ /* 0x000e660000000a00 */
[----:B------:R-:W-:-:S04]  /*1e50*/  FFMA R13, R3, 1.9077277293318059604e-41, R14 ;  /* 0x0000352e030d7823 */ /* 0x000fc8000000000e */
[----:B------:R-:W-:-:S04]  /*1e60*/  FADD R14, R0, R13 ;  /* 0x0000000d000e7221 */ /* 0x000fc80000000000 */
[----:B------:R-:W-:-:S04]  /*1e70*/  FFMA R13, R3, 1.9077277293318059604e-41, R14 ;  /* 0x0000352e030d7823 */ /* 0x000fc8000000000e */
[----:B------:R-:W-:Y:S01]  /*1e80*/  FADD R14, R0, R13 ;  /* 0x0000000d000e7221 */ /* 0x000fe20000000000 */
[----:B0-----:R-:W-:-:S04]  /*1e90*/  IMAD.WIDE.U32 R8, R2, 0x4, R8 ;  /* 0x0000000402087825 */ /* 0x001fc800078e0008 */
[----:B------:R-:W-:Y:S01]  /*1ea0*/  FFMA R13, R3, 1.9077277293318059604e-41, R14 ;  /* 0x0000352e030d7823 */ /* 0x000fe2000000000e */
[----:B------:R0:W-:Y:S03]  /*1eb0*/  STG.E desc[UR18][R8.64], R15 ;  /* 0x0000000f08007986 */ /* 0x0001e6000c101912 */
[----:B------:R-:W-:Y:S01]  /*1ec0*/  FADD R16, R0, R13 ;  /* 0x0000000d00107221 */ /* 0x000fe20000000000 */
        /* <DEDUP_REMOVED lines=9> */
.L_x_30:
[----:B------:R-:W-:Y:S05]  /*1f60*/  BRA.U !UP1, `(.L_x_29) ;  /* 0x0000000109747547 */ /* 0x000fea000b800000 */
[----:B------:R-:W-:Y:S02]  /*1f70*/  UISETP.NE.AND UP0, UPT, UR6, 0x1, UPT ;  /* 0x000000010600788c */ /* 0x000fe4000bf05270 */
[----:B------:R-:W-:-:S07]  /*1f80*/  ULOP3.LUT UP1, URZ, UR7, 0x1, URZ, 0xc0, !UPT ;  /* 0x0000000107ff7892 */ /* 0x000fce000f82c0ff */
[----:B------:R-:W-:Y:S05]  /*1f90*/  BRA.U !UP0, `(.L_x_31) ;  /* 0x00000001083c7547 */ /* 0x000fea000b800000 */
[----:B0-----:R-:W0:Y:S01]  /*1fa0*/  LDC.64 R4, c[0x0][0x3a0] ;  /* 0x0000e800ff047b82 */ /* 0x001e220000000a00 */
[----:B------:R-:W-:Y:S01]  /*1fb0*/  HFMA2 R17, -RZ, RZ, -0.0 , 0 ;  /* 0x80000000ff117431 */ /* 0x000fe200000001ff */
[----:B------:R-:W-:Y:S01]  /*1fc0*/  MOV R13, 0x352e ;  /* 0x0000352e000d7802 */ /* 0x000fe20000000f00 */
[----:B--2---:R-:W-:-:S04]  /*1fd0*/  FFMA R15, R3, 1.9077277293318059604e-41, R16 ;  /* 0x0000352e030f7823 */ /* 0x004fc80000000010 */
[----:B------:R-:W-:Y:S01]  /*1fe0*/  FADD R14, R0, R15 ;  /* 0x0000000f000e7221 */ /* 0x000fe20000000000 */
[----:B------:R-:W1:Y:S03]  /*1ff0*/  LDC.64 R8, c[0x0][0x3a8] ;  /* 0x0000ea00ff087b82 */ /* 0x000e660000000a00 */
[----:B------:R-:W-:-:S04]  /*2000*/  FFMA R15, R3, 1.9077277293318059604e-41, R14 ;  /* 0x0000352e030f7823 */ /* 0x000fc8000000000e */
[----:B------:R-:W-:Y:S01]  /*2010*/  FADD R16, R0, R15 ;  /* 0x0000000f00107221 */ /* 0x000fe20000000000 */
[----:B0-----:R-:W-:-:S05]  /*2020*/  IMAD.WIDE.U32 R4, R2, 0x4, R4 ;  /* 0x0000000402047825 */ /* 0x001fca00078e0004 */
[----:B------:R3:W-:Y:S01]  /*2030*/  STG.E desc[UR18][R4.64], R13 ;  /* 0x0000000d04007986 */ /* 0x0007e2000c101912 */
[C---:B-1----:R-:W-:Y:S01]  /*2040*/  IMAD.WIDE.U32 R8, R2.reuse, 0x4, R8 ;  /* 0x0000000402087825 */ /* 0x042fe200078e0008 */
[----:B------:R-:W-:-:S04]  /*2050*/  IADD3 R2, PT, PT, R2, 0x2, RZ ;  /* 0x0000000202027810 */ /* 0x000fc80007ffe0ff */
[----:B------:R3:W-:Y:S04]  /*2060*/  STG.E desc[UR18][R8.64], R17 ;  /* 0x0000001108007986 */ /* 0x0007e8000c101912 */
[----:B------:R3:W-:Y:S04]  /*2070*/  STG.E desc[UR18][R4.64+0x4], R13 ;  /* 0x0000040d04007986 */ /* 0x0007e8000c101912 */
[----:B------:R3:W-:Y:S02]  /*2080*/  STG.E desc[UR18][R8.64+0x4], R17 ;  /* 0x0000041108007986 */ /* 0x0007e4000c101912 */
.L_x_31:
[----:B------:R-:W-:Y:S05]  /*2090*/  BRA.U !UP1, `(.L_x_29) ;  /* 0x0000000109287547 */ /* 0x000fea000b800000 */
[----:B0--3--:R-:W0:Y:S01]  /*20a0*/  LDC.64 R4, c[0x0][0x3a0] ;  /* 0x0000e800ff047b82 */ /* 0x009e220000000a00 */
[----:B------:R-:W-:Y:S01]  /*20b0*/  HFMA2 R17, -RZ, RZ, -0.0 , 0 ;  /* 0x80000000ff117431 */ /* 0x000fe200000001ff */
[----:B------:R-:W-:Y:S01]  /*20c0*/  MOV R13, 0x352e ;  /* 0x0000352e000d7802 */ /* 0x000fe20000000f00 */
[----:B--2---:R-:W-:-:S04]  /*20d0*/  FFMA R15, R3, 1.9077277293318059604e-41, R16 ;  /* 0x0000352e030f7823 */ /* 0x004fc80000000010 */
[----:B------:R-:W-:Y:S01]  /*20e0*/  FADD R16, R0, R15 ;  /* 0x0000000f00107221 */ /* 0x000fe20000000000 */
[----:B------:R-:W1:Y:S01]  /*20f0*/  LDC.64 R8, c[0x0][0x3a8] ;  /* 0x0000ea00ff087b82 */ /* 0x000e620000000a00 */
[----:B0-----:R-:W-:-:S05]  /*2100*/  IMAD.WIDE.U32 R4, R2, 0x4, R4 ;  /* 0x0000000402047825 */ /* 0x001fca00078e0004 */
[----:B------:R4:W-:Y:S01]  /*2110*/  STG.E desc[UR18][R4.64], R13 ;  /* 0x0000000d04007986 */ /* 0x0009e2000c101912 */
[----:B-1----:R-:W-:-:S05]  /*2120*/  IMAD.WIDE.U32 R8, R2, 0x4, R8 ;  /* 0x0000000402087825 */ /* 0x002fca00078e0008 */
[----:B------:R4:W-:Y:S02]  /*2130*/  STG.E desc[UR18][R8.64], R17 ;  /* 0x0000001108007986 */ /* 0x0009e4000c101912 */
.L_x_29:
[----:B------:R-:W-:-:S13]  /*2140*/  FSETP.GTU.AND P0, PT, R16, R12, PT ;  /* 0x0000000c1000720b */ /* 0x000fda0003f0c000 */
[----:B------:R-:W-:Y:S05]  /*2150*/  @P0 BRA `(.L_x_32) ;  /* 0x00000000000c0947 */ /* 0x000fea0003800000 */
[----:B--2---:R-:W-:-:S07]  /*2160*/  MOV R21, 0x2180 ;  /* 0x0000218000157802 */ /* 0x004fce0000000f00 */
[----:B0--34-:R-:W-:Y:S05]  /*2170*/  CALL.REL.NOINC `($__internal_0_$__cuda_sm20_sqrt_rn_f32_slowpath) ;  /* 0x0000000000ac7944 */ /* 0x019fea0003c00000 */
[----:B------:R-:W-:-:S07]  /*2180*/  FFMA R16, R11, R20, R16 ;  /* 0x000000140b107223 */ /* 0x000fce0000000010 */
.L_x_32:
[----:B------:R-:W1:Y:S01]  /*2190*/  LDCU UR7, c[0x0][0x384] ;  /* 0x00007080ff0777ac */ /* 0x000e620008000800 */
[----:B------:R-:W-:-:S04]  /*21a0*/  UIADD3 UR4, UPT, UPT, UR4, 0x1, URZ ;  /* 0x0000000104047890 */ /* 0x000fc8000fffe0ff */
[----:B-1----:R-:W-:-:S09]  /*21b0*/  UISETP.NE.AND UP0, UPT, UR4, UR7, UPT ;  /* 0x000000070400728c */ /* 0x002fd2000bf05270 */
[----:B------:R-:W-:Y:S05]  /*21c0*/  BRA.U !UP0, `(.L_x_2) ;  /* 0x0000000108707547 */ /* 0x000fea000b800000 */
[----:B------:R-:W-:Y:S05]  /*21d0*/  BRA `(.L_x_33) ;  /* 0xfffffff8002c7947 */ /* 0x000fea000383ffff */
.L_x_25:
[----:B------:R-:W0:Y:S02]  /*21e0*/  LDCU UR5, c[0x0][0x384] ;  /* 0x00007080ff0577ac */ /* 0x000e240008000800 */
[----:B0-----:R-:W-:Y:S02]  /*21f0*/  UISETP.GE.U32.AND UP0, UPT, UR5, 0x4, UPT ;  /* 0x000000040500788c */ /* 0x001fe4000bf06070 */
[----:B------:R-:W-:-:S07]  /*2200*/  ULOP3.LUT UR6, UR5, 0x3, URZ, 0xc0, !UPT ;  /* 0x0000000305067892 */ /* 0x000fce000f8ec0ff */
[----:B------:R-:W-:Y:S05]  /*2210*/  BRA.U !UP0, `(.L_x_34) ;  /* 0x00000001082c7547 */ /* 0x000fea000b800000 */
[----:B------:R-:W-:Y:S01]  /*2220*/  ULOP3.LUT UR5, UR5, 0x7ffffffc, URZ, 0xc0, !UPT ;  /* 0x7ffffffc05057892 */ /* 0x000fe2000f8ec0ff */
[----:B------:R-:W-:-:S11]  /*2230*/  UMOV UR4, URZ ;  /* 0x000000ff00047c82 */ /* 0x000fd60008000000 */
.L_x_36:
[----:B------:R-:W-:Y:S01]  /*2240*/  FSETP.GE.AND P0, PT, R12, 1.89570000883872920351e+36, PT ;  /* 0x7bb68c9d0c00780b */ /* 0x000fe20003f06000 */
[----:B------:R-:W-:Y:S01]  /*2250*/  UIADD3 UR4, UPT, UPT, UR4, 0x4, URZ ;  /* 0x0000000404047890 */ /* 0x000fe2000fffe0ff */
[----:B------:R-:W-:-:S03]  /*2260*/  IMAD.MOV.U32 R16, RZ, RZ, 0x7bb68c9d ;  /* 0x7bb68c9dff107424 */ /* 0x000fc600078e00ff */
[----:B------:R-:W-:-:S08]  /*2270*/  UISETP.NE.AND UP0, UPT, UR4, UR5, UPT ;  /* 0x000000050400728c */ /* 0x000fd0000bf05270 */
[----:B------:R-:W-:Y:S05]  /*2280*/  @!P0 BRA `(.L_x_35) ;  /* 0x00000000000c8947 */ /* 0x000fea0003800000 */
[----:B------:R-:W-:-:S07]  /*2290*/  MOV R21, 0x22b0 ;  /* 0x000022b000157802 */ /* 0x000fce0000000f00 */
[----:B------:R-:W-:Y:S05]  /*22a0*/  CALL.REL.NOINC `($__internal_0_$__cuda_sm20_sqrt_rn_f32_slowpath) ;  /* 0x0000000000607944 */ /* 0x000fea0003c00000 */
[----:B------:R-:W-:-:S07]  /*22b0*/  FFMA R16, R11, R20, 1.89570000883872920351e+36 ;  /* 0x7bb68c9d0b107423 */ /* 0x000fce0000000014 */
.L_x_35:
[----:B------:R-:W-:Y:S05]  /*22c0*/  BRA.U UP0, `(.L_x_36) ;  /* 0xfffffffd00dc7547 */ /* 0x000fea000b83ffff */
.L_x_34:
[----:B------:R-:W-:-:S09]  /*22d0*/  UISETP.NE.AND UP0, UPT, UR6, URZ, UPT ;  /* 0x000000ff0600728c */ /* 0x000fd2000bf05270 */
[----:B------:R-:W-:Y:S05]  /*22e0*/  BRA.U !UP0, `(.L_x_2) ;  /* 0x0000000108287547 */ /* 0x000fea000b800000 */
[----:B------:R-:W-:-:S05]  /*22f0*/  UMOV UR4, URZ ;  /* 0x000000ff00047c82 */ /* 0x000fca0008000000 */
.L_x_38:
[----:B------:R-:W-:Y:S01]  /*2300*/  FSETP.GE.AND P0, PT, R12, 1.89570000883872920351e+36, PT ;  /* 0x7bb68c9d0c00780b */ /* 0x000fe20003f06000 */
[----:B------:R-:W-:Y:S01]  /*2310*/  UIADD3 UR4, UPT, UPT, UR4, 0x1, URZ ;  /* 0x0000000104047890 */ /* 0x000fe2000fffe0ff */
[----:B------:R-:W-:-:S03]  /*2320*/  HFMA2 R16, -RZ, RZ, 63168, -0.0002815723419189453125 ;  /* 0x7bb68c9dff107431 */ /* 0x000fc600000001ff */
[----:B------:R-:W-:-:S08]  /*2330*/  UISETP.NE.AND UP0, UPT, UR4, UR6, UPT ;  /* 0x000000060400728c */ /* 0x000fd0000bf05270 */
[----:B------:R-:W-:Y:S05]  /*2340*/  @!P0 BRA `(.L_x_37) ;  /* 0x00000000000c8947 */ /* 0x000fea0003800000 */
[----:B------:R-:W-:-:S07]  /*2350*/  MOV R21, 0x2370 ;  /* 0x0000237000157802 */ /* 0x000fce0000000f00 */
[----:B------:R-:W-:Y:S05]  /*2360*/  CALL.REL.NOINC `($__internal_0_$__cuda_sm20_sqrt_rn_f32_slowpath) ;  /* 0x0000000000307944 */ /* 0x000fea0003c00000 */
[----:B------:R-:W-:-:S07]  /*2370*/  FFMA R16, R11, R20, 1.89570000883872920351e+36 ;  /* 0x7bb68c9d0b107423 */ /* 0x000fce0000000014 */
.L_x_37:
[----:B------:R-:W-:Y:S05]  /*2380*/  BRA.U UP0, `(.L_x_38) ;  /* 0xfffffffd00dc7547 */ /* 0x000fea000b83ffff */
.L_x_2:
[----:B0--34-:R-:W0:Y:S01]  /*2390*/  F2F.F64.F32 R16, R16 ;  /* 0x0000001000107310 */ /* 0x019e220000201800 */
[----:B------:R-:W-:Y:S01]  /*23a0*/  MOV R0, 0x0 ;  /* 0x0000000000007802 */ /* 0x000fe20000000f00 */
[----:B------:R-:W1:Y:S03]  /*23b0*/  LDCU.64 UR4, c[0x4][0x8] ;  /* 0x01000100ff0477ac */ /* 0x000e660008000a00 */
[----:B------:R3:W4:Y:S01]  /*23c0*/  LDC.64 R2, c[0x4][R0] ;  /* 0x0100000000027b82 */ /* 0x0007220000000a00 */
[----:B0-----:R3:W-:Y:S01]  /*23d0*/  STL.64 [R1], R16 ;  /* 0x0000001001007387 */ /* 0x0017e20000100a00 */
[----:B-1----:R-:W-:Y:S02]  /*23e0*/  MOV R4, UR4 ;  /* 0x0000000400047c02 */ /* 0x002fe40008000f00 */
[----:B------:R-:W-:-:S07]  /*23f0*/  MOV R5, UR5 ;  /* 0x0000000500057c02 */ /* 0x000fce0008000f00 */
[----:B--2---:R-:W-:-:S07]  /*2400*/  LEPC R20, `(.L_x_39) ;  /* 0x000000001014794e */ /* 0x004fce0000000000 */
[----:B---34-:R-:W-:Y:S05]  /*2410*/  CALL.ABS.NOINC R2 ;  /* 0x0000000002007343 */ /* 0x018fea0003c00000 */
.L_x_39:
[----:B------:R-:W-:Y:S05]  /*2420*/  EXIT ;  /* 0x000000000000794d */ /* 0x000fea0003800000 */
        .weak           $__internal_0_$__cuda_sm20_sqrt_rn_f32_slowpath
        .type           $__internal_0_$__cuda_sm20_sqrt_rn_f32_slowpath,@function
        .size           $__internal_0_$__cuda_sm20_sqrt_rn_f32_slowpath,($__internal_1_$__cuda_sm3x_div_rn_noftz_f32_slowpath - $__internal_0_$__cuda_sm20_sqrt_rn_f32_slowpath)
$__internal_0_$__cuda_sm20_sqrt_rn_f32_slowpath:
[----:B------:R-:W-:-:S13]  /*2430*/  LOP3.LUT P0, RZ, R10, 0x7fffffff, RZ, 0xc0, !PT ;  /* 0x7fffffff0aff7812 */ /* 0x000fda000780c0ff */
[----:B------:R-:W-:Y:S01]  /*2440*/  @!P0 MOV R15, 0x8414d28f ;  /* 0x8414d28f000f8802 */ /* 0x000fe20000000f00 */
[----:B------:R-:W-:Y:S06]  /*2450*/  @!P0 BRA `(.L_x_40) ;  /* 0x0000000000488947 */ /* 0x000fec0003800000 */
[----:B------:R-:W-:-:S05]  /*2460*/  HFMA2 R14, -RZ, RZ, -6.22272491455078125e-05, -52.46875 ;  /* 0x8414d28fff0e7431 */ /* 0x000fca00000001ff */
[----:B------:R-:W-:-:S13]  /*2470*/  FSETP.GEU.FTZ.AND P0, PT, R14, RZ, PT ;  /* 0x000000ff0e00720b */ /* 0x000fda0003f1e000 */
[----:B------:R-:W-:Y:S01]  /*2480*/  @!P0 IMAD.MOV.U32 R15, RZ, RZ, 0x7fffffff ;  /* 0x7fffffffff0f8424 */ /* 0x000fe200078e00ff */
[----:B------:R-:W-:Y:S06]  /*2490*/  @!P0 BRA `(.L_x_40) ;  /* 0x0000000000388947 */ /* 0x000fec0003800000 */
[----:B------:R-:W-:-:S13]  /*24a0*/  FSETP.GTU.FTZ.AND P0, PT, |R14|, +INF , PT ;  /* 0x7f8000000e00780b */ /* 0x000fda0003f1c200 */
[----:B------:R-:W-:Y:S01]  /*24b0*/  @P0 FADD.FTZ R15, R14, 1 ;  /* 0x3f8000000e0f0421 */ /* 0x000fe20000010000 */
[----:B------:R-:W-:Y:S06]  /*24c0*/  @P0 BRA `(.L_x_40) ;  /* 0x00000000002c0947 */ /* 0x000fec0003800000 */
[----:B------:R-:W-:-:S13]  /*24d0*/  FSETP.NEU.FTZ.AND P0, PT, |R14|, +INF , PT ;  /* 0x7f8000000e00780b */ /* 0x000fda0003f1d200 */
[----:B------:R-:W-:Y:S01]  /*24e0*/  @!P0 MOV R15, 0x8414d28f ;  /* 0x8414d28f000f8802 */ /* 0x000fe20000000f00 */
[----:B------:R-:W-:Y:S06]  /*24f0*/  @!P0 BRA `(.L_x_40) ;  /* 0x0000000000208947 */ /* 0x000fec0003800000 */
[----:B------:R-:W-:-:S04]  /*2500*/  FFMA R14, R14, 1.84467440737095516160e+19, RZ ;  /* 0x5f8000000e0e7823 */ /* 0x000fc800000000ff */
[----:B------:R-:W0:Y:S02]  /*2510*/  MUFU.RSQ R15, R14 ;  /* 0x0000000e000f7308 */ /* 0x000e240000001400 */
[----:B0-----:R-:W-:Y:S01]  /*2520*/  FMUL.FTZ R17, R14, R15 ;  /* 0x0000000f0e117220 */ /* 0x001fe20000410000 */
[----:B------:R-:W-:-:S03]  /*2530*/  FMUL.FTZ R15, R15, 0.5 ;  /* 0x3f0000000f0f7820 */ /* 0x000fc60000410000 */
[----:B------:R-:W-:-:S04]  /*2540*/  FADD.FTZ R19, -R17, -RZ ;  /* 0x800000ff11137221 */ /* 0x000fc80000010100 */
[----:B------:R-:W-:-:S04]  /*2550*/  FFMA R20, R17, R19, R14 ;  /* 0x0000001311147223 */ /* 0x000fc8000000000e */
[----:B------:R-:W-:-:S04]  /*2560*/  FFMA R15, R20, R15, R17 ;  /* 0x0000000f140f7223 */ /* 0x000fc80000000011 */
[----:B------:R-:W-:-:S07]  /*2570*/  FMUL.FTZ R15, R15, 2.3283064365386962891e-10 ;  /* 0x2f8000000f0f7820 */ /* 0x000fce0000410000 */
.L_x_40:
[----:B------:R-:W-:Y:S02]  /*2580*/  MOV R20, R15 ;  /* 0x0000000f00147202 */ /* 0x000fe40000000f00 */
[----:B------:R-:W-:Y:S02]  /*2590*/  MOV R14, R21 ;  /* 0x00000015000e7202 */ /* 0x000fe40000000f00 */
[----:B------:R-:W-:-:S04]  /*25a0*/  MOV R15, 0x0 ;  /* 0x00000000000f7802 */ /* 0x000fc80000000f00 */
[----:B------:R-:W-:Y:S05]  /*25b0*/  RET.REL.NODEC R14 `(_Z7computefiiiffffPfS_fffffffffffffffffffffff) ;  /* 0xffffffd80e907950 */ /* 0x000fea0003c3ffff */
        .weak           $__internal_1_$__cuda_sm3x_div_rn_noftz_f32_slowpath
        .type           $__internal_1_$__cuda_sm3x_div_rn_noftz_f32_slowpath,@function
        .size           $__internal_1_$__cuda_sm3x_div_rn_noftz_f32_slowpath,(.L_x_51 - $__internal_1_$__cuda_sm3x_div_rn_noftz_f32_slowpath)
$__internal_1_$__cuda_sm3x_div_rn_noftz_f32_slowpath:
[----:B------:R-:W-:Y:S02]  /*25c0*/  SHF.R.U32.HI R19, RZ, 0x17, R14 ;  /* 0x00000017ff137819 */ /* 0x000fe4000001160e */
[----:B------:R-:W-:Y:S02]  /*25d0*/  SHF.R.U32.HI R22, RZ, 0x17, R15 ;  /* 0x00000017ff167819 */ /* 0x000fe4000001160f */
[----:B------:R-:W-:Y:S02]  /*25e0*/  LOP3.LUT R19, R19, 0xff, RZ, 0xc0, !PT ;  /* 0x000000ff13137812 */ /* 0x000fe400078ec0ff */
[----:B------:R-:W-:Y:S02]  /*25f0*/  LOP3.LUT R22, R22, 0xff, RZ, 0xc0, !PT ;  /* 0x000000ff16167812 */ /* 0x000fe400078ec0ff */
[----:B------:R-:W-:Y:S02]  /*2600*/  IADD3 R25, PT, PT, R19, -0x1, RZ ;  /* 0xffffffff13197810 */ /* 0x000fe40007ffe0ff */
[----:B------:R-:W-:Y:S01]  /*2610*/  MOV R23, R15 ;  /* 0x0000000f00177202 */ /* 0x000fe20000000f00 */
[----:B------:R-:W-:Y:S01]  /*2620*/  VIADD R24, R22, 0xffffffff ;  /* 0xffffffff16187836 */ /* 0x000fe20000000000 */
[----:B------:R-:W-:-:S04]  /*2630*/  ISETP.GT.U32.AND P0, PT, R25, 0xfd, PT ;  /* 0x000000fd1900780c */ /* 0x000fc80003f04070 */
[----:B------:R-:W-:-:S13]  /*2640*/  ISETP.GT.U32.OR P0, PT, R24, 0xfd, P0 ;  /* 0x000000fd1800780c */ /* 0x000fda0000704470 */
[----:B------:R-:W-:Y:S01]  /*2650*/  @!P0 MOV R21, RZ ;  /* 0x000000ff00158202 */ /* 0x000fe20000000f00 */
[----:B------:R-:W-:Y:S06]  /*2660*/  @!P0 BRA `(.L_x_41) ;  /* 0x00000000005c8947 */ /* 0x000fec0003800000 */
[----:B------:R-:W-:Y:S02]  /*2670*/  FSETP.GTU.FTZ.AND P0, PT, |R15|, +INF , PT ;  /* 0x7f8000000f00780b */ /* 0x000fe40003f1c200 */
[----:B------:R-:W-:-:S04]  /*2680*/  FSETP.GTU.FTZ.AND P1, PT, |R14|, +INF , PT ;  /* 0x7f8000000e00780b */ /* 0x000fc80003f3c200 */
[----:B------:R-:W-:-:S13]  /*2690*/  PLOP3.LUT P0, PT, P0, P1, PT, 0xf8, 0x8f ;  /* 0x00000000008f781c */ /* 0x000fda0000703f70 */
[----:B------:R-:W-:Y:S05]  /*26a0*/  @P0 BRA `(.L_x_42) ;  /* 0x0000000400440947 */ /* 0x000fea0003800000 */
[----:B------:R-:W-:-:S13]  /*26b0*/  LOP3.LUT P0, RZ, R14, 0x7fffffff, R23, 0xc8, !PT ;  /* 0x7fffffff0eff7812 */ /* 0x000fda000780c817 */
[----:B------:R-:W-:Y:S05]  /*26c0*/  @!P0 BRA `(.L_x_43) ;  /* 0x0000000400348947 */ /* 0x000fea0003800000 */
[C---:B------:R-:W-:Y:S02]  /*26d0*/  FSETP.NEU.FTZ.AND P2, PT, |R15|.reuse, +INF , PT ;  /* 0x7f8000000f00780b */ /* 0x040fe40003f5d200 */
[----:B------:R-:W-:Y:S02]  /*26e0*/  FSETP.NEU.FTZ.AND P1, PT, |R14|, +INF , PT ;  /* 0x7f8000000e00780b */ /* 0x000fe40003f3d200 */
[----:B------:R-:W-:-:S11]  /*26f0*/  FSETP.NEU.FTZ.AND P0, PT, |R15|, +INF , PT ;  /* 0x7f8000000f00780b */ /* 0x000fd60003f1d200 */
[----:B------:R-:W-:Y:S05]  /*2700*/  @!P1 BRA !P2, `(.L_x_43) ;  /* 0x0000000400249947 */ /* 0x000fea0005000000 */
[----:B------:R-:W-:-:S04]  /*2710*/  LOP3.LUT P2, RZ, R23, 0x7fffffff, RZ, 0xc0, !PT ;  /* 0x7fffffff17ff7812 */ /* 0x000fc8000784c0ff */
[----:B------:R-:W-:-:S13]  /*2720*/  PLOP3.LUT P1, PT, P1, P2, PT, 0x2f, 0xf2 ;  /* 0x0000000000f2781c */ /* 0x000fda0000f24577 */
[----:B------:R-:W-:Y:S05]  /*2730*/  @P1 BRA `(.L_x_44) ;  /* 0x0000000400101947 */ /* 0x000fea0003800000 */
[----:B------:R-:W-:-:S04]  /*2740*/  LOP3.LUT P1, RZ, R14, 0x7fffffff, RZ, 0xc0, !PT ;  /* 0x7fffffff0eff7812 */ /* 0x000fc8000782c0ff */
[----:B------:R-:W-:-:S13]  /*2750*/  PLOP3.LUT P0, PT, P0, P1, PT, 0x2f, 0xf2 ;  /* 0x0000000000f2781c */ /* 0x000fda0000702577 */
[----:B------:R-:W-:Y:S05]  /*2760*/  @P0 BRA `(.L_x_45) ;  /* 0x0000000000f80947 */ /* 0x000fea0003800000 */
[----:B------:R-:W-:Y:S02]  /*2770*/  ISETP.GE.AND P0, PT, R24, RZ, PT ;  /* 0x000000ff1800720c */ /* 0x000fe40003f06270 */
[----:B------:R-:W-:-:S11]  /*2780*/  ISETP.GE.AND P1, PT, R25, RZ, PT ;  /* 0x000000ff1900720c */ /* 0x000fd60003f26270 */
[----:B------:R-:W-:Y:S01]  /*2790*/  @P0 MOV R21, RZ ;  /* 0x000000ff00150202 */ /* 0x000fe20000000f00 */
[----:B------:R-:W-:Y:S01]  /*27a0*/  @!P0 FFMA R23, R15, 1.84467440737095516160e+19, RZ ;  /* 0x5f8000000f178823 */ /* 0x000fe200000000ff */
[----:B------:R-:W-:Y:S01]  /*27b0*/  @!P0 MOV R21, 0xffffffc0 ;  /* 0xffffffc000158802 */ /* 0x000fe20000000f00 */
[----:B------:R-:W-:-:S03]  /*27c0*/  @!P1 FFMA R14, R14, 1.84467440737095516160e+19, RZ ;  /* 0x5f8000000e0e9823 */ /* 0x000fc600000000ff */
[----:B------:R-:W-:-:S07]  /*27d0*/  @!P1 IADD3 R21, PT, PT, R21, 0x40, RZ ;  /* 0x0000004015159810 */ /* 0x000fce0007ffe0ff */
.L_x_41:
[----:B------:R-:W-:Y:S02]  /*27e0*/  LEA R15, R19, 0xc0800000, 0x17 ;  /* 0xc0800000130f7811 */ /* 0x000fe400078eb8ff */
[----:B------:R-:W-:-:S03]  /*27f0*/  IADD3 R22, PT, PT, R22, -0x7f, RZ ;  /* 0xffffff8116167810 */ /* 0x000fc60007ffe0ff */
[----:B------:R-:W-:Y:S02]  /*2800*/  IMAD.IADD R25, R14, 0x1, -R15 ;  /* 0x000000010e197824 */ /* 0x000fe400078e0a0f */
[C---:B------:R-:W-:Y:S01]  /*2810*/  IMAD R14, R22.reuse, -0x800000, R23 ;  /* 0xff800000160e7824 */ /* 0x040fe200078e0217 */
[----:B------:R-:W-:Y:S01]  /*2820*/  IADD3 R22, PT, PT, R22, 0x7f, -R19 ;  /* 0x0000007f16167810 */ /* 0x000fe20007ffe813 */
[----:B------:R-:W0:Y:S01]  /*2830*/  MUFU.RCP R24, R25 ;  /* 0x0000001900187308 */ /* 0x000e220000001000 */
[----:B------:R-:W-:Y:S02]  /*2840*/  FADD.FTZ R15, -R25, -RZ ;  /* 0x800000ff190f7221 */ /* 0x000fe40000010100 */
[----:B------:R-:W-:Y:S02]  /*2850*/  IADD3 R22, PT, PT, R22, R21, RZ ;  /* 0x0000001516167210 */ /* 0x000fe40007ffe0ff */
[----:B0-----:R-:W-:-:S04]  /*2860*/  FFMA R27, R24, R15, 1 ;  /* 0x3f800000181b7423 */ /* 0x001fc8000000000f */
[----:B------:R-:W-:-:S04]  /*2870*/  FFMA R24, R24, R27, R24 ;  /* 0x0000001b18187223 */ /* 0x000fc80000000018 */
[----:B------:R-:W-:-:S04]  /*2880*/  FFMA R23, R14, R24, RZ ;  /* 0x000000180e177223 */ /* 0x000fc800000000ff */
[----:B------:R-:W-:-:S04]  /*2890*/  FFMA R26, R15, R23, R14 ;  /* 0x000000170f1a7223 */ /* 0x000fc8000000000e */
[----:B------:R-:W-:-:S04]  /*28a0*/  FFMA R23, R24, R26, R23 ;  /* 0x0000001a18177223 */ /* 0x000fc80000000017 */
[----:B------:R-:W-:-:S04]  /*28b0*/  FFMA R14, R15, R23, R14 ;  /* 0x000000170f0e7223 */ /* 0x000fc8000000000e */
[----:B------:R-:W-:-:S05]  /*28c0*/  FFMA R15, R24, R14, R23 ;  /* 0x0000000e180f7223 */ /* 0x000fca0000000017 */
[----:B------:R-:W-:-:S04]  /*28d0*/  SHF.R.U32.HI R19, RZ, 0x17, R15 ;  /* 0x00000017ff137819 */ /* 0x000fc8000001160f */
[----:B------:R-:W-:-:S04]  /*28e0*/  LOP3.LUT R19, R19, 0xff, RZ, 0xc0, !PT ;  /* 0x000000ff13137812 */ /* 0x000fc800078ec0ff */
[----:B------:R-:W-:-:S04]  /*28f0*/  IADD3 R19, PT, PT, R19, R22, RZ ;  /* 0x0000001613137210 */ /* 0x000fc80007ffe0ff */
[----:B------:R-:W-:-:S04]  /*2900*/  IADD3 R21, PT, PT, R19, -0x1, RZ ;  /* 0xffffffff13157810 */ /* 0x000fc80007ffe0ff */
[----:B------:R-:W-:-:S13]  /*2910*/  ISETP.GE.U32.AND P0, PT, R21, 0xfe, PT ;  /* 0x000000fe1500780c */ /* 0x000fda0003f06070 */
[----:B------:R-:W-:Y:S05]  /*2920*/  @!P0 BRA `(.L_x_46) ;  /* 0x0000000000808947 */ /* 0x000fea0003800000 */
[----:B------:R-:W-:-:S13]  /*2930*/  ISETP.GT.AND P0, PT, R19, 0xfe, PT ;  /* 0x000000fe1300780c */ /* 0x000fda0003f04270 */
[----:B------:R-:W-:Y:S05]  /*2940*/  @P0 BRA `(.L_x_47) ;  /* 0x00000000006c0947 */ /* 0x000fea0003800000 */
[----:B------:R-:W-:-:S13]  /*2950*/  ISETP.GE.AND P0, PT, R19, 0x1, PT ;  /* 0x000000011300780c */ /* 0x000fda0003f06270 */
[----:B------:R-:W-:Y:S05]  /*2960*/  @P0 BRA `(.L_x_48) ;  /* 0x0000000000980947 */ /* 0x000fea0003800000 */
[----:B------:R-:W-:Y:S02]  /*2970*/  ISETP.GE.AND P0, PT, R19, -0x18, PT ;  /* 0xffffffe81300780c */ /* 0x000fe40003f06270 */
[----:B------:R-:W-:-:S11]  /*2980*/  LOP3.LUT R15, R15, 0x80000000, RZ, 0xc0, !PT ;  /* 0x800000000f0f7812 */ /* 0x000fd600078ec0ff */
[----:B------:R-:W-:Y:S05]  /*2990*/  @!P0 BRA `(.L_x_48) ;  /* 0x00000000008c8947 */ /* 0x000fea0003800000 */
[CCC-:B------:R-:W-:Y:S01]  /*29a0*/  FFMA.RZ R21, R24.reuse, R14.reuse, R23.reuse ;  /* 0x0000000e18157223 */ /* 0x1c0fe2000000c017 */
[C---:B------:R-:W-:Y:S02]  /*29b0*/  ISETP.NE.AND P2, PT, R19.reuse, RZ, PT ;  /* 0x000000ff1300720c */ /* 0x040fe40003f45270 */
[----:B------:R-:W-:Y:S02]  /*29c0*/  ISETP.NE.AND P1, PT, R19, RZ, PT ;  /* 0x000000ff1300720c */ /* 0x000fe40003f25270 */
[----:B------:R-:W-:Y:S01]  /*29d0*/  LOP3.LUT R22, R21, 0x7fffff, RZ, 0xc0, !PT ;  /* 0x007fffff15167812 */ /* 0x000fe200078ec0ff */
[CCC-:B------:R-:W-:Y:S01]  /*29e0*/  FFMA.RP R21, R24.reuse, R14.reuse, R23.reuse ;  /* 0x0000000e18157223 */ /* 0x1c0fe20000008017 */
[----:B------:R-:W-:Y:S01]  /*29f0*/  FFMA.RM R14, R24, R14, R23 ;  /* 0x0000000e180e7223 */ /* 0x000fe20000004017 */
[----:B------:R-:W-:Y:S01]  /*2a00*/  IADD3 R23, PT, PT, R19, 0x20, RZ ;  /* 0x0000002013177810 */ /* 0x000fe20007ffe0ff */
[----:B------:R-:W-:Y:S01]  /*2a10*/  IMAD.MOV R19, RZ, RZ, -R19 ;  /* 0x000000ffff137224 */ /* 0x000fe200078e0a13 */
[----:B------:R-:W-:-:S02]  /*2a20*/  LOP3.LUT R22, R22, 0x800000, RZ, 0xfc, !PT ;  /* 0x0080000016167812 */ /* 0x000fc400078efcff */
[----:B------:R-:W-:Y:S02]  /*2a30*/  FSETP.NEU.FTZ.AND P0, PT, R21, R14, PT ;  /* 0x0000000e1500720b */ /* 0x000fe40003f1d000 */
[----:B------:R-:W-:Y:S02]  /*2a40*/  SHF.L.U32 R23, R22, R23, RZ ;  /* 0x0000001716177219 */ /* 0x000fe400000006ff */
[----:B------:R-:W-:Y:S02]  /*2a50*/  SEL R19, R19, RZ, P2 ;  /* 0x000000ff13137207 */ /* 0x000fe40001000000 */
[----:B------:R-:W-:Y:S02]  /*2a60*/  ISETP.NE.AND P1, PT, R23, RZ, P1 ;  /* 0x000000ff1700720c */ /* 0x000fe40000f25270 */
[----:B------:R-:W-:Y:S02]  /*2a70*/  SHF.R.U32.HI R19, RZ, R19, R22 ;  /* 0x00000013ff137219 */ /* 0x000fe40000011616 */
[----:B------:R-:W-:-:S02]  /*2a80*/  PLOP3.LUT P0, PT, P0, P1, PT, 0xf8, 0x8f ;  /* 0x00000000008f781c */ /* 0x000fc40000703f70 */
[----:B------:R-:W-:Y:S02]  /*2a90*/  SHF.R.U32.HI R21, RZ, 0x1, R19 ;  /* 0x00000001ff157819 */ /* 0x000fe40000011613 */
[----:B------:R-:W-:-:S04]  /*2aa0*/  SEL R14, RZ, 0x1, !P0 ;  /* 0x00000001ff0e7807 */ /* 0x000fc80004000000 */
[----:B------:R-:W-:-:S04]  /*2ab0*/  LOP3.LUT R14, R14, 0x1, R21, 0xf8, !PT ;  /* 0x000000010e0e7812 */ /* 0x000fc800078ef815 */
[----:B------:R-:W-:-:S04]  /*2ac0*/  LOP3.LUT R14, R14, R19, RZ, 0xc0, !PT ;  /* 0x000000130e0e7212 */ /* 0x000fc800078ec0ff */
[----:B------:R-:W-:-:S04]  /*2ad0*/  IADD3 R14, PT, PT, R21, R14, RZ ;  /* 0x0000000e150e7210 */ /* 0x000fc80007ffe0ff */
[----:B------:R-:W-:Y:S01]  /*2ae0*/  LOP3.LUT R15, R14, R15, RZ, 0xfc, !PT ;  /* 0x0000000f0e0f7212 */ /* 0x000fe200078efcff */
[----:B------:R-:W-:Y:S06]  /*2af0*/  BRA `(.L_x_48) ;  /* 0x0000000000347947 */ /* 0x000fec0003800000 */
.L_x_47:
[----:B------:R-:W-:-:S04]  /*2b00*/  LOP3.LUT R15, R15, 0x80000000, RZ, 0xc0, !PT ;  /* 0x800000000f0f7812 */ /* 0x000fc800078ec0ff */
[----:B------:R-:W-:Y:S01]  /*2b10*/  LOP3.LUT R15, R15, 0x7f800000, RZ, 0xfc, !PT ;  /* 0x7f8000000f0f7812 */ /* 0x000fe200078efcff */
[----:B------:R-:W-:Y:S06]  /*2b20*/  BRA `(.L_x_48) ;  /* 0x0000000000287947 */ /* 0x000fec0003800000 */
.L_x_46:
[----:B------:R-:W-:Y:S01]  /*2b30*/  LEA R15, R22, R15, 0x17 ;  /* 0x0000000f160f7211 */ /* 0x000fe200078eb8ff */
[----:B------:R-:W-:Y:S06]  /*2b40*/  BRA `(.L_x_48) ;  /* 0x0000000000207947 */ /* 0x000fec0003800000 */
.L_x_45:
[----:B------:R-:W-:-:S04]  /*2b50*/  LOP3.LUT R14, R14, 0x80000000, R23, 0x48, !PT ;  /* 0x800000000e0e7812 */ /* 0x000fc800078e4817 */
[----:B------:R-:W-:Y:S01]  /*2b60*/  LOP3.LUT R15, R14, 0x7f800000, RZ, 0xfc, !PT ;  /* 0x7f8000000e0f7812 */ /* 0x000fe200078efcff */
[----:B------:R-:W-:Y:S06]  /*2b70*/  BRA `(.L_x_48) ;  /* 0x0000000000147947 */ /* 0x000fec0003800000 */
.L_x_44:
[----:B------:R-:W-:Y:S01]  /*2b80*/  LOP3.LUT R15, R14, 0x80000000, R23, 0x48, !PT ;  /* 0x800000000e0f7812 */ /* 0x000fe200078e4817 */
[----:B------:R-:W-:Y:S06]  /*2b90*/  BRA `(.L_x_48) ;  /* 0x00000000000c7947 */ /* 0x000fec0003800000 */
.L_x_43:
[----:B------:R-:W0:Y:S01]  /*2ba0*/  MUFU.RSQ R15, -QNAN ;  /* 0xffc00000000f7908 */ /* 0x000e220000001400 */
[----:B------:R-:W-:Y:S05]  /*2bb0*/  BRA `(.L_x_48) ;  /* 0x0000000000047947 */ /* 0x000fea0003800000 */
.L_x_42:
[----:B------:R-:W-:-:S07]  /*2bc0*/  FADD.FTZ R15, R15, R14 ;  /* 0x0000000e0f0f7221 */ /* 0x000fce0000010000 */
.L_x_48:
[----:B0-----:R-:W-:Y:S01]  /*2bd0*/  MOV R19, R15 ;  /* 0x0000000f00137202 */ /* 0x001fe20000000f00 */
[----:B------:R-:W-:Y:S01]  /*2be0*/  HFMA2 R15, -RZ, RZ, 0, 0 ;  /* 0x00000000ff0f7431 */ /* 0x000fe200000001ff */
[----:B------:R-:W-:-:S04]  /*2bf0*/  MOV R14, R20 ;  /* 0x00000014000e7202 */ /* 0x000fc80000000f00 */
[----:B------:R-:W-:Y:S05]  /*2c00*/  RET.REL.NODEC R14 `(_Z7computefiiiffffPfS_fffffffffffffffffffffff) ;  /* 0xffffffd00efc7950 */ /* 0x000fea0003c3ffff */
.L_x_49:
[----:B------:R-:W-:-:S00]  /*2c10*/  BRA `(.L_x_49) ;  /* 0xfffffffc00fc7947 */ /* 0x000fc0000383ffff */
[----:B------:R-:W-:-:S00]  /*2c20*/  NOP ;  /* 0x0000000000007918 */ /* 0x000fc00000000000 */
        /* <DEDUP_REMOVED lines=13> */
.L_x_51:


//--------------------- .nv.global.init           --------------------------
	.section	.nv.global.init,"aw",@progbits
.nv.global.init:
	.type		$str,@object
	.size		$str,(.L_0 - $str)
$str:
        /*0000*/ 	.byte	0x25, 0x2e, 0x31, 0x37, 0x67, 0x0a, 0x00
.L_0:


//--------------------- .nv.shared.reserved.0     --------------------------
	.section	.nv.shared.reserved.0,"aw",@nobits
	.weak		__nv_reservedSMEM_offset_0_alias
	.size		__nv_reservedSMEM_offset_0_alias, 0, 64
	.other		__nv_reservedSMEM_offset_0_alias,@"STO_CUDA_RESERVED_SHARED STV_DEFAULT"
__nv_reservedSMEM_offset_0_alias:
	.zero		0
	.zero		64


//--------------------- .nv.constant0._Z7computefiiiffffPfS_fffffffffffffffffffffff --------------------------
	.section	.nv.constant0._Z7computefiiiffffPfS_fffffffffffffffffffffff,"a",@progbits
	.sectionflags	@""
	.align	4
.nv.constant0._Z7computefiiiffffPfS_fffffffffffffffffffffff:
	.zero		1036


//--------------------- SYMBOLS --------------------------

	.type		.nv.reservedSmem.offset0,@object
	.size		.nv.reservedSmem.offset0,0x4
	.type		vprintf,@function
